//
// Generated by NVIDIA NVVM Compiler
//
// Compiler Build ID: CL-36424714
// Cuda compilation tools, release 13.0, V13.0.88
// Based on NVVM 20.0.0
//

.version 9.0
.target sm_100
.address_size 64

	// .globl	_Z21convertRgb2GrayKernelP6uchar3iiPh

.visible .entry _Z21convertRgb2GrayKernelP6uchar3iiPh(
	.param .u64 .ptr .align 1 _Z21convertRgb2GrayKernelP6uchar3iiPh_param_0,
	.param .u32 _Z21convertRgb2GrayKernelP6uchar3iiPh_param_1,
	.param .u32 _Z21convertRgb2GrayKernelP6uchar3iiPh_param_2,
	.param .u64 .ptr .align 1 _Z21convertRgb2GrayKernelP6uchar3iiPh_param_3
)
{
	.reg .pred 	%p<4>;
	.reg .b16 	%rs<4>;
	.reg .b32 	%r<13>;
	.reg .b32 	%f<7>;
	.reg .b64 	%rd<9>;

	ld.param.u64 	%rd1, [_Z21convertRgb2GrayKernelP6uchar3iiPh_param_0];
	ld.param.u32 	%r3, [_Z21convertRgb2GrayKernelP6uchar3iiPh_param_1];
	ld.param.u32 	%r4, [_Z21convertRgb2GrayKernelP6uchar3iiPh_param_2];
	ld.param.u64 	%rd2, [_Z21convertRgb2GrayKernelP6uchar3iiPh_param_3];
	mov.u32 	%r5, %ctaid.y;
	mov.u32 	%r6, %ntid.y;
	mov.u32 	%r7, %tid.y;
	mad.lo.s32 	%r1, %r5, %r6, %r7;
	mov.u32 	%r8, %ctaid.x;
	mov.u32 	%r9, %ntid.x;
	mov.u32 	%r10, %tid.x;
	mad.lo.s32 	%r2, %r8, %r9, %r10;
	setp.ge.s32 	%p1, %r1, %r4;
	setp.ge.s32 	%p2, %r2, %r3;
	or.pred  	%p3, %p2, %p1;
	@%p3 bra 	$L__BB0_2;
	cvta.to.global.u64 	%rd3, %rd1;
	cvta.to.global.u64 	%rd4, %rd2;
	mad.lo.s32 	%r11, %r3, %r1, %r2;
	cvt.s64.s32 	%rd5, %r11;
	mul.wide.s32 	%rd6, %r11, 3;
	add.s64 	%rd7, %rd3, %rd6;
	ld.global.u8 	%rs1, [%rd7];
	ld.global.u8 	%rs2, [%rd7+1];
	ld.global.u8 	%rs3, [%rd7+2];
	cvt.rn.f32.u16 	%f1, %rs1;
	cvt.rn.f32.u16 	%f2, %rs2;
	mul.f32 	%f3, %f2, 0f3F1645A2;
	fma.rn.f32 	%f4, %f1, 0f3E991687, %f3;
	cvt.rn.f32.u16 	%f5, %rs3;
	fma.rn.f32 	%f6, %f5, 0f3DE978D5, %f4;
	cvt.rzi.u32.f32 	%r12, %f6;
	add.s64 	%rd8, %rd4, %rd5;
	st.global.u8 	[%rd8], %r12;
$L__BB0_2:
	ret;

}
	// .globl	_Z23convertGray2SobelKernelPhiiS_PaS0_h
.visible .entry _Z23convertGray2SobelKernelPhiiS_PaS0_h(
	.param .u64 .ptr .align 1 _Z23convertGray2SobelKernelPhiiS_PaS0_h_param_0,
	.param .u32 _Z23convertGray2SobelKernelPhiiS_PaS0_h_param_1,
	.param .u32 _Z23convertGray2SobelKernelPhiiS_PaS0_h_param_2,
	.param .u64 .ptr .align 1 _Z23convertGray2SobelKernelPhiiS_PaS0_h_param_3,
	.param .u64 .ptr .align 1 _Z23convertGray2SobelKernelPhiiS_PaS0_h_param_4,
	.param .u64 .ptr .align 1 _Z23convertGray2SobelKernelPhiiS_PaS0_h_param_5,
	.param .u8 _Z23convertGray2SobelKernelPhiiS_PaS0_h_param_6
)
{
	.reg .pred 	%p<14>;
	.reg .b16 	%rs<9>;
	.reg .b32 	%r<242>;
	.reg .b64 	%rd<64>;

	ld.param.u64 	%rd5, [_Z23convertGray2SobelKernelPhiiS_PaS0_h_param_0];
	ld.param.u32 	%r47, [_Z23convertGray2SobelKernelPhiiS_PaS0_h_param_1];
	ld.param.u32 	%r48, [_Z23convertGray2SobelKernelPhiiS_PaS0_h_param_2];
	ld.param.u64 	%rd6, [_Z23convertGray2SobelKernelPhiiS_PaS0_h_param_4];
	ld.param.u64 	%rd7, [_Z23convertGray2SobelKernelPhiiS_PaS0_h_param_5];
	ld.param.u8 	%rs1, [_Z23convertGray2SobelKernelPhiiS_PaS0_h_param_6];
	cvta.to.global.u64 	%rd1, %rd5;
	cvta.to.global.u64 	%rd2, %rd7;
	cvta.to.global.u64 	%rd3, %rd6;
	mov.u32 	%r49, %ctaid.y;
	mov.u32 	%r50, %ntid.y;
	mov.u32 	%r51, %tid.y;
	mad.lo.s32 	%r1, %r49, %r50, %r51;
	mov.u32 	%r52, %ctaid.x;
	mov.u32 	%r53, %ntid.x;
	mov.u32 	%r54, %tid.x;
	mad.lo.s32 	%r2, %r52, %r53, %r54;
	setp.ge.s32 	%p1, %r1, %r48;
	setp.ge.s32 	%p2, %r2, %r47;
	or.pred  	%p3, %p2, %p1;
	@%p3 bra 	$L__BB1_16;
	cvt.u32.u16 	%r3, %rs1;
	setp.eq.s16 	%p4, %rs1, 0;
	mov.b32 	%r238, 0;
	mov.u32 	%r239, %r238;
	@%p4 bra 	$L__BB1_15;
	shr.u16 	%rs2, %rs1, 1;
	cvt.u32.u16 	%r57, %rs2;
	sub.s32 	%r4, %r1, %r57;
	sub.s32 	%r5, %r2, %r57;
	add.s32 	%r6, %r47, -1;
	mov.b32 	%r217, 0;
	and.b16  	%rs3, %rs1, 7;
	add.s16 	%rs4, %rs3, -1;
	and.b16  	%rs5, %rs1, 3;
	and.b16  	%rs8, %rs1, 1;
	prmt.b32 	%r196, %r197, %r198, 0x3340U;
	mov.u32 	%r239, %r217;
	mov.u32 	%r238, %r217;
$L__BB1_3:
	ld.param.u32 	%r216, [_Z23convertGray2SobelKernelPhiiS_PaS0_h_param_2];
	setp.lt.u16 	%p5, %rs1, 8;
	mul.lo.s32 	%r10, %r217, %r3;
	add.s32 	%r60, %r4, %r217;
	max.s32 	%r61, %r60, 0;
	add.s32 	%r62, %r216, -1;
	min.s32 	%r63, %r61, %r62;
	mul.lo.s32 	%r11, %r63, %r47;
	mov.b32 	%r230, 0;
	@%p5 bra 	$L__BB1_6;
	mov.b32 	%r220, 0;
$L__BB1_5:
	.pragma "nounroll";
	add.s32 	%r65, %r220, %r10;
	cvt.u64.u32 	%rd8, %r65;
	add.s64 	%rd9, %rd3, %rd8;
	add.s64 	%rd10, %rd2, %rd8;
	add.s32 	%r66, %r5, %r220;
	max.s32 	%r67, %r66, 0;
	min.s32 	%r68, %r67, %r6;
	add.s32 	%r69, %r68, %r11;
	cvt.s64.s32 	%rd11, %r69;
	add.s64 	%rd12, %rd1, %rd11;
	add.s32 	%r70, %r66, 1;
	max.s32 	%r71, %r70, 0;
	min.s32 	%r72, %r71, %r6;
	add.s32 	%r73, %r72, %r11;
	cvt.s64.s32 	%rd13, %r73;
	add.s64 	%rd14, %rd1, %rd13;
	add.s32 	%r74, %r66, 2;
	max.s32 	%r75, %r74, 0;
	min.s32 	%r76, %r75, %r6;
	add.s32 	%r77, %r76, %r11;
	cvt.s64.s32 	%rd15, %r77;
	add.s64 	%rd16, %rd1, %rd15;
	add.s32 	%r78, %r66, 3;
	max.s32 	%r79, %r78, 0;
	min.s32 	%r80, %r79, %r6;
	add.s32 	%r81, %r80, %r11;
	cvt.s64.s32 	%rd17, %r81;
	add.s64 	%rd18, %rd1, %rd17;
	ld.global.u8 	%r82, [%rd18];
	ld.global.u8 	%r83, [%rd16];
	prmt.b32 	%r84, %r83, %r82, 0x3340U;
	ld.global.u8 	%r85, [%rd12];
	ld.global.u8 	%r86, [%rd14];
	prmt.b32 	%r87, %r85, %r86, 0x3340U;
	prmt.b32 	%r88, %r87, %r84, 0x5410U;
	ld.global.u8 	%r89, [%rd9+3];
	ld.global.u8 	%r90, [%rd9+2];
	prmt.b32 	%r91, %r90, %r89, 0x3340U;
	ld.global.u8 	%r92, [%rd9+1];
	ld.global.u8 	%r93, [%rd9];
	prmt.b32 	%r94, %r93, %r92, 0x3340U;
	prmt.b32 	%r95, %r94, %r91, 0x5410U;
	dp4a.u32.s32 	%r96, %r88, %r95, %r238;
	ld.global.u8 	%r97, [%rd10+3];
	ld.global.u8 	%r98, [%rd10+2];
	prmt.b32 	%r99, %r98, %r97, 0x3340U;
	ld.global.u8 	%r100, [%rd10+1];
	ld.global.u8 	%r101, [%rd10];
	prmt.b32 	%r102, %r101, %r100, 0x3340U;
	prmt.b32 	%r103, %r102, %r99, 0x5410U;
	dp4a.u32.s32 	%r104, %r88, %r103, %r239;
	add.s32 	%r105, %r66, 4;
	max.s32 	%r106, %r105, 0;
	min.s32 	%r107, %r106, %r6;
	add.s32 	%r108, %r107, %r11;
	cvt.s64.s32 	%rd19, %r108;
	add.s64 	%rd20, %rd1, %rd19;
	add.s32 	%r109, %r66, 5;
	max.s32 	%r110, %r109, 0;
	min.s32 	%r111, %r110, %r6;
	add.s32 	%r112, %r111, %r11;
	cvt.s64.s32 	%rd21, %r112;
	add.s64 	%rd22, %rd1, %rd21;
	add.s32 	%r113, %r66, 6;
	max.s32 	%r114, %r113, 0;
	min.s32 	%r115, %r114, %r6;
	add.s32 	%r116, %r115, %r11;
	cvt.s64.s32 	%rd23, %r116;
	add.s64 	%rd24, %rd1, %rd23;
	add.s32 	%r117, %r66, 7;
	max.s32 	%r118, %r117, 0;
	min.s32 	%r119, %r118, %r6;
	add.s32 	%r120, %r119, %r11;
	cvt.s64.s32 	%rd25, %r120;
	add.s64 	%rd26, %rd1, %rd25;
	ld.global.u8 	%r121, [%rd26];
	ld.global.u8 	%r122, [%rd24];
	prmt.b32 	%r123, %r122, %r121, 0x3340U;
	ld.global.u8 	%r124, [%rd22];
	ld.global.u8 	%r125, [%rd20];
	prmt.b32 	%r126, %r125, %r124, 0x3340U;
	prmt.b32 	%r127, %r126, %r123, 0x5410U;
	ld.global.u8 	%r128, [%rd9+7];
	ld.global.u8 	%r129, [%rd9+6];
	prmt.b32 	%r130, %r129, %r128, 0x3340U;
	ld.global.u8 	%r131, [%rd9+5];
	ld.global.u8 	%r132, [%rd9+4];
	prmt.b32 	%r133, %r132, %r131, 0x3340U;
	prmt.b32 	%r134, %r133, %r130, 0x5410U;
	dp4a.u32.s32 	%r238, %r127, %r134, %r96;
	ld.global.u8 	%r135, [%rd10+7];
	ld.global.u8 	%r136, [%rd10+6];
	prmt.b32 	%r137, %r136, %r135, 0x3340U;
	ld.global.u8 	%r138, [%rd10+5];
	ld.global.u8 	%r139, [%rd10+4];
	prmt.b32 	%r140, %r139, %r138, 0x3340U;
	prmt.b32 	%r141, %r140, %r137, 0x5410U;
	dp4a.u32.s32 	%r239, %r127, %r141, %r104;
	add.s32 	%r220, %r220, 8;
	and.b32  	%r230, %r3, 248;
	setp.ne.s32 	%p6, %r220, %r230;
	@%p6 bra 	$L__BB1_5;
$L__BB1_6:
	and.b32  	%r142, %r3, 7;
	setp.eq.s32 	%p7, %r142, 0;
	@%p7 bra 	$L__BB1_14;
	setp.lt.u16 	%p8, %rs4, 3;
	@%p8 bra 	$L__BB1_9;
	add.s32 	%r144, %r230, %r10;
	cvt.u64.u32 	%rd27, %r144;
	add.s64 	%rd28, %rd3, %rd27;
	add.s64 	%rd29, %rd2, %rd27;
	add.s32 	%r145, %r5, %r230;
	max.s32 	%r146, %r145, 0;
	min.s32 	%r147, %r146, %r6;
	add.s32 	%r148, %r147, %r11;
	cvt.s64.s32 	%rd30, %r148;
	add.s64 	%rd31, %rd1, %rd30;
	cvt.u64.u32 	%rd32, %r10;
	cvt.u64.u32 	%rd33, %r230;
	add.s64 	%rd34, %rd33, %rd32;
	add.s64 	%rd35, %rd3, %rd34;
	add.s64 	%rd36, %rd2, %rd34;
	add.s32 	%r149, %r145, 1;
	max.s32 	%r150, %r149, 0;
	min.s32 	%r151, %r150, %r6;
	add.s32 	%r152, %r151, %r11;
	cvt.s64.s32 	%rd37, %r152;
	add.s64 	%rd38, %rd1, %rd37;
	add.s32 	%r153, %r145, 2;
	max.s32 	%r154, %r153, 0;
	min.s32 	%r155, %r154, %r6;
	add.s32 	%r156, %r155, %r11;
	cvt.s64.s32 	%rd39, %r156;
	add.s64 	%rd40, %rd1, %rd39;
	add.s32 	%r157, %r145, 3;
	max.s32 	%r158, %r157, 0;
	min.s32 	%r159, %r158, %r6;
	add.s32 	%r160, %r159, %r11;
	cvt.s64.s32 	%rd41, %r160;
	add.s64 	%rd42, %rd1, %rd41;
	ld.global.u8 	%r161, [%rd31];
	ld.global.u8 	%r162, [%rd42];
	prmt.b32 	%r163, %r162, %r161, 0x3340U;
	ld.global.u8 	%r164, [%rd40];
	ld.global.u8 	%r165, [%rd38];
	prmt.b32 	%r166, %r165, %r164, 0x3340U;
	prmt.b32 	%r167, %r166, %r163, 0x5410U;
	ld.global.u8 	%r168, [%rd28];
	ld.global.u8 	%r169, [%rd35+3];
	prmt.b32 	%r170, %r169, %r168, 0x3340U;
	ld.global.u8 	%r171, [%rd35+2];
	ld.global.u8 	%r172, [%rd35+1];
	prmt.b32 	%r173, %r172, %r171, 0x3340U;
	prmt.b32 	%r174, %r173, %r170, 0x5410U;
	dp4a.u32.s32 	%r238, %r167, %r174, %r238;
	ld.global.u8 	%r175, [%rd29];
	ld.global.u8 	%r176, [%rd36+3];
	prmt.b32 	%r177, %r176, %r175, 0x3340U;
	ld.global.u8 	%r178, [%rd36+2];
	ld.global.u8 	%r179, [%rd36+1];
	prmt.b32 	%r180, %r179, %r178, 0x3340U;
	prmt.b32 	%r181, %r180, %r177, 0x5410U;
	dp4a.u32.s32 	%r239, %r167, %r181, %r239;
	add.s32 	%r230, %r230, 4;
$L__BB1_9:
	setp.eq.s16 	%p9, %rs5, 0;
	@%p9 bra 	$L__BB1_14;
	setp.eq.s16 	%p10, %rs5, 1;
	@%p10 bra 	$L__BB1_12;
	add.s32 	%r183, %r230, %r10;
	cvt.u64.u32 	%rd43, %r183;
	add.s64 	%rd44, %rd3, %rd43;
	add.s64 	%rd45, %rd2, %rd43;
	add.s32 	%r184, %r5, %r230;
	max.s32 	%r185, %r184, 0;
	min.s32 	%r186, %r185, %r6;
	add.s32 	%r187, %r186, %r11;
	cvt.s64.s32 	%rd46, %r187;
	add.s64 	%rd47, %rd1, %rd46;
	ld.global.u8 	%rs6, [%rd47];
	cvt.u64.u32 	%rd48, %r10;
	cvt.u64.u32 	%rd49, %r230;
	add.s64 	%rd50, %rd49, %rd48;
	add.s64 	%rd51, %rd3, %rd50;
	add.s64 	%rd52, %rd2, %rd50;
	add.s32 	%r188, %r184, 1;
	max.s32 	%r189, %r188, 0;
	min.s32 	%r190, %r189, %r6;
	add.s32 	%r191, %r190, %r11;
	cvt.s64.s32 	%rd53, %r191;
	add.s64 	%rd54, %rd1, %rd53;
	ld.global.u8 	%rs7, [%rd54];
	mov.b32 	%r192, {%rs7, %rs6};
	ld.global.u8 	%r193, [%rd44];
	ld.global.u8 	%r194, [%rd51+1];
	prmt.b32 	%r195, %r194, %r193, 0x3340U;
	prmt.b32 	%r199, %r195, %r196, 0x5410U;
	dp2a.lo.u32.s32 	%r238, %r192, %r199, %r238;
	ld.global.u8 	%r200, [%rd45];
	ld.global.u8 	%r201, [%rd52+1];
	prmt.b32 	%r202, %r201, %r200, 0x3340U;
	prmt.b32 	%r203, %r202, %r196, 0x5410U;
	dp2a.lo.u32.s32 	%r239, %r192, %r203, %r239;
	add.s32 	%r230, %r230, 2;
$L__BB1_12:
	setp.eq.b16 	%p11, %rs8, 1;
	not.pred 	%p12, %p11;
	@%p12 bra 	$L__BB1_14;
	add.s32 	%r204, %r230, %r10;
	cvt.u64.u32 	%rd55, %r204;
	add.s64 	%rd56, %rd3, %rd55;
	ld.global.s8 	%r205, [%rd56];
	add.s64 	%rd57, %rd2, %rd55;
	ld.global.s8 	%r206, [%rd57];
	add.s32 	%r207, %r5, %r230;
	max.s32 	%r208, %r207, 0;
	min.s32 	%r209, %r208, %r6;
	add.s32 	%r210, %r209, %r11;
	cvt.s64.s32 	%rd58, %r210;
	add.s64 	%rd59, %rd1, %rd58;
	ld.global.u8 	%r211, [%rd59];
	mad.lo.s32 	%r238, %r211, %r205, %r238;
	mad.lo.s32 	%r239, %r211, %r206, %r239;
$L__BB1_14:
	add.s32 	%r217, %r217, 1;
	setp.ne.s32 	%p13, %r217, %r3;
	@%p13 bra 	$L__BB1_3;
$L__BB1_15:
	ld.param.u64 	%rd63, [_Z23convertGray2SobelKernelPhiiS_PaS0_h_param_3];
	abs.s32 	%r212, %r238;
	abs.s32 	%r213, %r239;
	add.s32 	%r214, %r213, %r212;
	mad.lo.s32 	%r215, %r47, %r1, %r2;
	cvt.s64.s32 	%rd60, %r215;
	cvta.to.global.u64 	%rd61, %rd63;
	add.s64 	%rd62, %rd61, %rd60;
	st.global.u8 	[%rd62], %r214;
$L__BB1_16:
	ret;

}


// ===== COMPILED SASS (sm_100) =====

	.target	sm_100

	.elftype	@"ET_EXEC"


//--------------------- .note.nv.tkinfo           --------------------------
	.section	.note.nv.tkinfo,"",@"SHT_NOTE"
	.sectionflags	@"SHF_NOTE_NV_TKINFO"
	.tkinfo
        /*0018*/ 	.word	0x00000002
        /*0030*/ 	.string	""
        /*0030*/ 	.string	"ptxas"
        /*0030*/ 	.string	"Cuda compilation tools, release 13.0, V13.0.88"
        /*0030*/ 	.string	"Build cuda_13.0.r13.0/compiler.36424714_0"
        /*0030*/ 	.string	"-arch sm_100 -m 64 "



//--------------------- .note.nv.cuinfo           --------------------------
	.section	.note.nv.cuinfo,"",@"SHT_NOTE"
	.sectionflags	@"SHF_NOTE_NV_CUINFO"
        /*0018*/ 	.short	0x0002
        /*001a*/ 	.short	0x0064
        /*001c*/ 	.short	0x0082
	.zero		2


//--------------------- .nv.info                  --------------------------
	.section	.nv.info,"",@"SHT_CUDA_INFO"
	.align	4


	//----- nvinfo : EIATTR_REGCOUNT
	.align		4
        /*0000*/ 	.byte	0x04, 0x2f
        /*0002*/ 	.short	(.L_1 - .L_0)
	.align		4
.L_0:
        /*0004*/ 	.word	index@(_Z21convertRgb2GrayKernelP6uchar3iiPh)
        /*0008*/ 	.word	0x0000000c


	//----- nvinfo : EIATTR_FRAME_SIZE
	.align		4
.L_1:
        /*000c*/ 	.byte	0x04, 0x11
        /*000e*/ 	.short	(.L_3 - .L_2)
	.align		4
.L_2:
        /*0010*/ 	.word	index@(_Z21convertRgb2GrayKernelP6uchar3iiPh)
        /*0014*/ 	.word	0x00000000


	//----- nvinfo : EIATTR_REGCOUNT
	.align		4
.L_3:
        /*0018*/ 	.byte	0x04, 0x2f
        /*001a*/ 	.short	(.L_5 - .L_4)
	.align		4
.L_4:
        /*001c*/ 	.word	index@(_Z23convertGray2SobelKernelPhiiS_PaS0_h)
        /*0020*/ 	.word	0x00000020


	//----- nvinfo : EIATTR_FRAME_SIZE
	.align		4
.L_5:
        /*0024*/ 	.byte	0x04, 0x11
        /*0026*/ 	.short	(.L_7 - .L_6)
	.align		4
.L_6:
        /*0028*/ 	.word	index@(_Z23convertGray2SobelKernelPhiiS_PaS0_h)
        /*002c*/ 	.word	0x00000000


	//----- nvinfo : EIATTR_MIN_STACK_SIZE
	.align		4
.L_7:
        /*0030*/ 	.byte	0x04, 0x12
        /*0032*/ 	.short	(.L_9 - .L_8)
	.align		4
.L_8:
        /*0034*/ 	.word	index@(_Z23convertGray2SobelKernelPhiiS_PaS0_h)
        /*0038*/ 	.word	0x00000000


	//----- nvinfo : EIATTR_MIN_STACK_SIZE
	.align		4
.L_9:
        /*003c*/ 	.byte	0x04, 0x12
        /*003e*/ 	.short	(.L_11 - .L_10)
	.align		4
.L_10:
        /*0040*/ 	.word	index@(_Z21convertRgb2GrayKernelP6uchar3iiPh)
        /*0044*/ 	.word	0x00000000
.L_11:


//--------------------- .nv.compat                --------------------------
	.section	.nv.compat,"",@"SHT_CUDA_COMPAT_INFO"
	.align	4
        /*0000*/ 	.byte	0x02, 0x09, 0x00, 0x00, 0x02, 0x02, 0x01, 0x00, 0x02, 0x05, 0x05, 0x00, 0x03, 0x07, 0x01, 0x01
        /*0010*/ 	.byte	0x02, 0x03, 0x00, 0x00, 0x02, 0x06, 0x01, 0x00, 0x04, 0x0b, 0x08, 0x00, 0x09, 0x00, 0x00, 0x00
        /*0020*/ 	.byte	0x00, 0x00, 0x00, 0x00


//--------------------- .nv.info._Z23convertGray2SobelKernelPhiiS_PaS0_h --------------------------
	.section	.nv.info._Z23convertGray2SobelKernelPhiiS_PaS0_h,"",@"SHT_CUDA_INFO"
	.sectionflags	@""
	.align	4


	//----- nvinfo : EIATTR_CUDA_API_VERSION
	.align		4
        /*0000*/ 	.byte	0x04, 0x37
        /*0002*/ 	.short	(.L_13 - .L_12)
.L_12:
        /*0004*/ 	.word	0x00000082


	//----- nvinfo : EIATTR_KPARAM_INFO
	.align		4
.L_13:
        /*0008*/ 	.byte	0x04, 0x17
        /*000a*/ 	.short	(.L_15 - .L_14)
.L_14:
        /*000c*/ 	.word	0x00000000
        /*0010*/ 	.short	0x0006
        /*0012*/ 	.short	0x0028
        /*0014*/ 	.byte	0x00, 0xf0, 0x05, 0x00


	//----- nvinfo : EIATTR_KPARAM_INFO
	.align		4
.L_15:
        /*0018*/ 	.byte	0x04, 0x17
        /*001a*/ 	.short	(.L_17 - .L_16)
.L_16:
        /*001c*/ 	.word	0x00000000
        /*0020*/ 	.short	0x0005
        /*0022*/ 	.short	0x0020
        /*0024*/ 	.byte	0x00, 0xf5, 0x21, 0x00


	//----- nvinfo : EIATTR_KPARAM_INFO
	.align		4
.L_17:
        /*0028*/ 	.byte	0x04, 0x17
        /*002a*/ 	.short	(.L_19 - .L_18)
.L_18:
        /*002c*/ 	.word	0x00000000
        /*0030*/ 	.short	0x0004
        /*0032*/ 	.short	0x0018
        /*0034*/ 	.byte	0x00, 0xf5, 0x21, 0x00


	//----- nvinfo : EIATTR_KPARAM_INFO
	.align		4
.L_19:
        /*0038*/ 	.byte	0x04, 0x17
        /*003a*/ 	.short	(.L_21 - .L_20)
.L_20:
        /*003c*/ 	.word	0x00000000
        /*0040*/ 	.short	0x0003
        /*0042*/ 	.short	0x0010
        /*0044*/ 	.byte	0x00, 0xf5, 0x21, 0x00


	//----- nvinfo : EIATTR_KPARAM_INFO
	.align		4
.L_21:
        /*0048*/ 	.byte	0x04, 0x17
        /*004a*/ 	.short	(.L_23 - .L_22)
.L_22:
        /*004c*/ 	.word	0x00000000
        /*0050*/ 	.short	0x0002
        /*0052*/ 	.short	0x000c
        /*0054*/ 	.byte	0x00, 0xf0, 0x11, 0x00


	//----- nvinfo : EIATTR_KPARAM_INFO
	.align		4
.L_23:
        /*0058*/ 	.byte	0x04, 0x17
        /*005a*/ 	.short	(.L_25 - .L_24)
.L_24:
        /*005c*/ 	.word	0x00000000
        /*0060*/ 	.short	0x0001
        /*0062*/ 	.short	0x0008
        /*0064*/ 	.byte	0x00, 0xf0, 0x11, 0x00


	//----- nvinfo : EIATTR_KPARAM_INFO
	.align		4
.L_25:
        /*0068*/ 	.byte	0x04, 0x17
        /*006a*/ 	.short	(.L_27 - .L_26)
.L_26:
        /*006c*/ 	.word	0x00000000
        /*0070*/ 	.short	0x0000
        /*0072*/ 	.short	0x0000
        /*0074*/ 	.byte	0x00, 0xf5, 0x21, 0x00


	//----- nvinfo : EIATTR_SPARSE_MMA_MASK
	.align		4
.L_27:
        /*0078*/ 	.byte	0x03, 0x50
        /*007a*/ 	.short	0x0000


	//----- nvinfo : EIATTR_MAXREG_COUNT
	.align		4
        /*007c*/ 	.byte	0x03, 0x1b
        /*007e*/ 	.short	0x00ff


	//----- nvinfo : EIATTR_MERCURY_ISA_VERSION
	.align		4
        /*0080*/ 	.byte	0x03, 0x5f
        /*0082*/ 	.short	0x0101


	//----- nvinfo : EIATTR_VRC_CTA_INIT_COUNT
	.align		4
        /*0084*/ 	.byte	0x02, 0x4a
	.zero		1
	.zero		1


	//----- nvinfo : EIATTR_EXIT_INSTR_OFFSETS
	.align		4
        /*0088*/ 	.byte	0x04, 0x1c
        /*008a*/ 	.short	(.L_29 - .L_28)


	//   ....[0]....
.L_28:
        /*008c*/ 	.word	0x000000c0


	//   ....[1]....
        /*0090*/ 	.word	0x00001320


	//----- nvinfo : EIATTR_CBANK_PARAM_SIZE
	.align		4
.L_29:
        /*0094*/ 	.byte	0x03, 0x19
        /*0096*/ 	.short	0x0029


	//----- nvinfo : EIATTR_PARAM_CBANK
	.align		4
        /*0098*/ 	.byte	0x04, 0x0a
        /*009a*/ 	.short	(.L_31 - .L_30)
	.align		4
.L_30:
        /*009c*/ 	.word	index@(.nv.constant0._Z23convertGray2SobelKernelPhiiS_PaS0_h)
        /*00a0*/ 	.short	0x0380
        /*00a2*/ 	.short	0x0029


	//----- nvinfo : EIATTR_SW_WAR
	.align		4
.L_31:
        /*00a4*/ 	.byte	0x04, 0x36
        /*00a6*/ 	.short	(.L_33 - .L_32)
.L_32:
        /*00a8*/ 	.word	0x00000008
.L_33:


//--------------------- .nv.info._Z21convertRgb2GrayKernelP6uchar3iiPh --------------------------
	.section	.nv.info._Z21convertRgb2GrayKernelP6uchar3iiPh,"",@"SHT_CUDA_INFO"
	.sectionflags	@""
	.align	4


	//----- nvinfo : EIATTR_CUDA_API_VERSION
	.align		4
        /*0000*/ 	.byte	0x04, 0x37
        /*0002*/ 	.short	(.L_35 - .L_34)
.L_34:
        /*0004*/ 	.word	0x00000082


	//----- nvinfo : EIATTR_KPARAM_INFO
	.align		4
.L_35:
        /*0008*/ 	.byte	0x04, 0x17
        /*000a*/ 	.short	(.L_37 - .L_36)
.L_36:
        /*000c*/ 	.word	0x00000000
        /*0010*/ 	.short	0x0003
        /*0012*/ 	.short	0x0010
        /*0014*/ 	.byte	0x00, 0xf5, 0x21, 0x00


	//----- nvinfo : EIATTR_KPARAM_INFO
	.align		4
.L_37:
        /*0018*/ 	.byte	0x04, 0x17
        /*001a*/ 	.short	(.L_39 - .L_38)
.L_38:
        /*001c*/ 	.word	0x00000000
        /*0020*/ 	.short	0x0002
        /*0022*/ 	.short	0x000c
        /*0024*/ 	.byte	0x00, 0xf0, 0x11, 0x00


	//----- nvinfo : EIATTR_KPARAM_INFO
	.align		4
.L_39:
        /*0028*/ 	.byte	0x04, 0x17
        /*002a*/ 	.short	(.L_41 - .L_40)
.L_40:
        /*002c*/ 	.word	0x00000000
        /*0030*/ 	.short	0x0001
        /*0032*/ 	.short	0x0008
        /*0034*/ 	.byte	0x00, 0xf0, 0x11, 0x00


	//----- nvinfo : EIATTR_KPARAM_INFO
	.align		4
.L_41:
        /*0038*/ 	.byte	0x04, 0x17
        /*003a*/ 	.short	(.L_43 - .L_42)
.L_42:
        /*003c*/ 	.word	0x00000000
        /*0040*/ 	.short	0x0000
        /*0042*/ 	.short	0x0000
        /*0044*/ 	.byte	0x00, 0xf5, 0x21, 0x00


	//----- nvinfo : EIATTR_SPARSE_MMA_MASK
	.align		4
.L_43:
        /*0048*/ 	.byte	0x03, 0x50
        /*004a*/ 	.short	0x0000


	//----- nvinfo : EIATTR_MAXREG_COUNT
	.align		4
        /*004c*/ 	.byte	0x03, 0x1b
        /*004e*/ 	.short	0x00ff


	//----- nvinfo : EIATTR_MERCURY_ISA_VERSION
	.align		4
        /*0050*/ 	.byte	0x03, 0x5f
        /*0052*/ 	.short	0x0101


	//----- nvinfo : EIATTR_VRC_CTA_INIT_COUNT
	.align		4
        /*0054*/ 	.byte	0x02, 0x4a
	.zero		1
	.zero		1


	//----- nvinfo : EIATTR_EXIT_INSTR_OFFSETS
	.align		4
        /*0058*/ 	.byte	0x04, 0x1c
        /*005a*/ 	.short	(.L_45 - .L_44)


	//   ....[0]....
.L_44:
        /*005c*/ 	.word	0x000000c0


	//   ....[1]....
        /*0060*/ 	.word	0x000001f0


	//----- nvinfo : EIATTR_CBANK_PARAM_SIZE
	.align		4
.L_45:
        /*0064*/ 	.byte	0x03, 0x19
        /*0066*/ 	.short	0x0018


	//----- nvinfo : EIATTR_PARAM_CBANK
	.align		4
        /*0068*/ 	.byte	0x04, 0x0a
        /*006a*/ 	.short	(.L_47 - .L_46)
	.align		4
.L_46:
        /*006c*/ 	.word	index@(.nv.constant0._Z21convertRgb2GrayKernelP6uchar3iiPh)
        /*0070*/ 	.short	0x0380
        /*0072*/ 	.short	0x0018


	//----- nvinfo : EIATTR_SW_WAR
	.align		4
.L_47:
        /*0074*/ 	.byte	0x04, 0x36
        /*0076*/ 	.short	(.L_49 - .L_48)
.L_48:
        /*0078*/ 	.word	0x00000008
.L_49:


//--------------------- .nv.callgraph             --------------------------
	.section	.nv.callgraph,"",@"SHT_CUDA_CALLGRAPH"
	.align	4
	.sectionentsize	8
	.align		4
        /*0000*/ 	.word	0x00000000
	.align		4
        /*0004*/ 	.word	0xffffffff
	.align		4
        /*0008*/ 	.word	0x00000000
	.align		4
        /*000c*/ 	.word	0xfffffffe
	.align		4
        /*0010*/ 	.word	0x00000000
	.align		4
        /*0014*/ 	.word	0xfffffffd
	.align		4
        /*0018*/ 	.word	0x00000000
	.align		4
        /*001c*/ 	.word	0xfffffffc


//--------------------- .text._Z23convertGray2SobelKernelPhiiS_PaS0_h --------------------------
	.section	.text._Z23convertGray2SobelKernelPhiiS_PaS0_h,"ax",@progbits
	.align	128
        .global         _Z23convertGray2SobelKernelPhiiS_PaS0_h
        .type           _Z23convertGray2SobelKernelPhiiS_PaS0_h,@function
        .size           _Z23convertGray2SobelKernelPhiiS_PaS0_h,(.L_x_9 - _Z23convertGray2SobelKernelPhiiS_PaS0_h)
        .other          _Z23convertGray2SobelKernelPhiiS_PaS0_h,@"STO_CUDA_ENTRY STV_DEFAULT"
_Z23convertGray2SobelKernelPhiiS_PaS0_h:
.text._Z23convertGray2SobelKernelPhiiS_PaS0_h:
[----:B------:R-:W-:Y:S01]  /*0000*/  LDC R1, c[0x0][0x37c] ;  /* 0x0000df00ff017b82 */ /* 0x000fe20000000800 */
[----:B------:R-:W0:Y:S07]  /*0010*/  S2R R3, SR_TID.Y ;  /* 0x0000000000037919 */ /* 0x000e2e0000002200 */
[----:B------:R-:W0:Y:S01]  /*0020*/  S2UR UR4, SR_CTAID.Y ;  /* 0x00000000000479c3 */ /* 0x000e220000002600 */
[----:B------:R-:W1:Y:S01]  /*0030*/  LDCU.64 UR16, c[0x0][0x388] ;  /* 0x00007100ff1077ac */ /* 0x000e620008000a00 */
[----:B------:R-:W2:Y:S06]  /*0040*/  S2R R0, SR_TID.X ;  /* 0x0000000000007919 */ /* 0x000eac0000002100 */
[----:B------:R-:W0:Y:S08]  /*0050*/  LDC R8, c[0x0][0x364] ;  /* 0x0000d900ff087b82 */ /* 0x000e300000000800 */
[----:B------:R-:W2:Y:S08]  /*0060*/  S2UR UR5, SR_CTAID.X ;  /* 0x00000000000579c3 */ /* 0x000eb00000002500 */
[----:B------:R-:W2:Y:S01]  /*0070*/  LDC R9, c[0x0][0x360] ;  /* 0x0000d800ff097b82 */ /* 0x000ea20000000800 */
[----:B0-----:R-:W-:-:S05]  /*0080*/  IMAD R8, R8, UR4, R3 ;  /* 0x0000000408087c24 */ /* 0x001fca000f8e0203 */
[----:B-1----:R-:W-:Y:S01]  /*0090*/  ISETP.GE.AND P0, PT, R8, UR17, PT ;  /* 0x0000001108007c0c */ /* 0x002fe2000bf06270 */
[----:B--2---:R-:W-:-:S05]  /*00a0*/  IMAD R9, R9, UR5, R0 ;  /* 0x0000000509097c24 */ /* 0x004fca000f8e0200 */
[----:B------:R-:W-:-:S13]  /*00b0*/  ISETP.GE.OR P0, PT, R9, UR16, P0 ;  /* 0x0000001009007c0c */ /* 0x000fda0008706670 */
[----:B------:R-:W-:Y:S05]  /*00c0*/  @P0 EXIT ;  /* 0x000000000000094d */ /* 0x000fea0003800000 */
[----:B------:R-:W0:Y:S01]  /*00d0*/  LDCU.U8 UR17, c[0x0][0x3a8] ;  /* 0x00007500ff1177ac */ /* 0x000e220008000000 */
[----:B------:R-:W-:Y:S02]  /*00e0*/  IMAD.MOV.U32 R20, RZ, RZ, RZ ;  /* 0x000000ffff147224 */ /* 0x000fe400078e00ff */
[----:B------:R-:W-:Y:S01]  /*00f0*/  IMAD.MOV.U32 R16, RZ, RZ, RZ ;  /* 0x000000ffff107224 */ /* 0x000fe200078e00ff */
[----:B------:R-:W1:Y:S01]  /*0100*/  LDCU.64 UR18, c[0x0][0x358] ;  /* 0x00006b00ff1277ac */ /* 0x000e620008000a00 */
[----:B0-----:R-:W-:-:S09]  /*0110*/  UISETP.NE.AND UP0, UPT, UR17, URZ, UPT ;  /* 0x000000ff1100728c */ /* 0x001fd2000bf05270 */
[----:B-1----:R-:W-:Y:S05]  /*0120*/  BRA.U !UP0, `(.L_x_0) ;  /* 0x0000001108587547 */ /* 0x002fea000b800000 */
[----:B------:R-:W-:Y:S01]  /*0130*/  ULOP3.LUT UR4, UR17, 0x7, URZ, 0xc0, !UPT ;  /* 0x0000000711047892 */ /* 0x000fe2000f8ec0ff */
[----:B------:R-:W-:Y:S01]  /*0140*/  PRMT R12, R12, 0x3340, R12 ;  /* 0x000033400c0c7816 */ /* 0x000fe2000000000c */
[----:B------:R-:W-:Y:S01]  /*0150*/  USHF.R.U32.HI UR5, URZ, 0x1, UR17 ;  /* 0x00000001ff057899 */ /* 0x000fe20008011611 */
[----:B------:R-:W-:Y:S01]  /*0160*/  IMAD.MOV.U32 R16, RZ, RZ, RZ ;  /* 0x000000ffff107224 */ /* 0x000fe200078e00ff */
[----:B------:R-:W-:Y:S01]  /*0170*/  UIADD3 UR4, UPT, UPT, UR4, -0x1, URZ ;  /* 0xffffffff04047890 */ /* 0x000fe2000fffe0ff */
[----:B------:R-:W-:Y:S01]  /*0180*/  IMAD.MOV.U32 R20, RZ, RZ, RZ ;  /* 0x000000ffff147224 */ /* 0x000fe200078e00ff */
[----:B------:R-:W-:Y:S02]  /*0190*/  ULOP3.LUT UR6, UR17, 0x1, URZ, 0xc0, !UPT ;  /* 0x0000000111067892 */ /* 0x000fe4000f8ec0ff */
[----:B------:R-:W-:Y:S01]  /*01a0*/  ULOP3.LUT UR4, UR4, 0xffff, URZ, 0xc0, !UPT ;  /* 0x0000ffff04047892 */ /* 0x000fe2000f8ec0ff */
[----:B------:R-:W-:Y:S01]  /*01b0*/  VIADD R13, R8, -UR5 ;  /* 0x80000005080d7c36 */ /* 0x000fe20008000000 */
[----:B------:R-:W-:Y:S01]  /*01c0*/  UIADD3 UR20, UPT, UPT, UR16, -0x1, URZ ;  /* 0xffffffff10147890 */ /* 0x000fe2000fffe0ff */
[----:B------:R-:W-:Y:S01]  /*01d0*/  VIADD R14, R9, -UR5 ;  /* 0x80000005090e7c36 */ /* 0x000fe20008000000 */
[----:B------:R-:W-:-:S02]  /*01e0*/  UISETP.GE.U32.AND UP1, UPT, UR4, 0x3, UPT ;  /* 0x000000030400788c */ /* 0x000fc4000bf26070 */
[----:B------:R-:W-:Y:S02]  /*01f0*/  ULOP3.LUT UR21, UR17, 0x3, URZ, 0xc0, !UPT ;  /* 0x0000000311157892 */ /* 0x000fe4000f8ec0ff */
[----:B------:R-:W-:Y:S01]  /*0200*/  UISETP.NE.U32.AND UP0, UPT, UR6, 0x1, UPT ;  /* 0x000000010600788c */ /* 0x000fe2000bf05070 */
[----:B------:R-:W-:-:S10]  /*0210*/  UMOV UR4, URZ ;  /* 0x000000ff00047c82 */ /* 0x000fd40008000000 */
.L_x_6:
[----:B------:R-:W0:Y:S01]  /*0220*/  LDC R0, c[0x0][0x38c] ;  /* 0x0000e300ff007b82 */ /* 0x000e220000000800 */
[----:B------:R-:W-:Y:S01]  /*0230*/  UISETP.GE.U32.AND UP3, UPT, UR17, 0x8, UPT ;  /* 0x000000081100788c */ /* 0x000fe2000bf66070 */
[----:B------:R-:W-:Y:S01]  /*0240*/  VIADDMNMX R11, R13, UR4, RZ, !PT ;  /* 0x000000040d0b7c46 */ /* 0x000fe2000f8001ff */
[----:B------:R-:W-:Y:S02]  /*0250*/  UIMAD UR11, UR17, UR4, URZ ;  /* 0x00000004110b72a4 */ /* 0x000fe4000f8e02ff */
[----:B------:R-:W-:Y:S01]  /*0260*/  UIADD3 UR4, UPT, UPT, UR4, 0x1, URZ ;  /* 0x0000000104047890 */ /* 0x000fe2000fffe0ff */
[----:B------:R-:W-:-:S03]  /*0270*/  UMOV UR5, URZ ;  /* 0x000000ff00057c82 */ /* 0x000fc60008000000 */
[----:B------:R-:W-:Y:S01]  /*0280*/  UISETP.NE.AND UP2, UPT, UR4, UR17, UPT ;  /* 0x000000110400728c */ /* 0x000fe2000bf45270 */
[----:B0-----:R-:W-:Y:S01]  /*0290*/  VIADDMNMX R11, R0, 0xffffffff, R11, PT ;  /* 0xffffffff000b7846 */ /* 0x001fe2000380010b */
[----:B------:R-:W-:Y:S09]  /*02a0*/  BRA.U !UP3, `(.L_x_1) ;  /* 0x000000050ba87547 */ /* 0x000ff2000b800000 */
[----:B------:R-:W0:Y:S01]  /*02b0*/  LDCU UR9, c[0x0][0x388] ;  /* 0x00007100ff0977ac */ /* 0x000e220008000800 */
[----:B------:R-:W1:Y:S01]  /*02c0*/  LDCU.64 UR12, c[0x0][0x398] ;  /* 0x00007300ff0c77ac */ /* 0x000e620008000a00 */
[----:B------:R-:W2:Y:S01]  /*02d0*/  LDCU.64 UR14, c[0x0][0x3a0] ;  /* 0x00007400ff0e77ac */ /* 0x000ea20008000a00 */
[----:B------:R-:W3:Y:S01]  /*02e0*/  LDCU.64 UR22, c[0x0][0x380] ;  /* 0x00007000ff1677ac */ /* 0x000ee20008000a00 */
[----:B------:R-:W-:-:S05]  /*02f0*/  UMOV UR5, URZ ;  /* 0x000000ff00057c82 */ /* 0x000fca0008000000 */
.L_x_2:
[----:B------:R-:W-:Y:S01]  /*0300*/  VIADD R2, R14, UR5 ;  /* 0x000000050e027c36 */ /* 0x000fe20008000000 */
[----:B------:R-:W-:-:S04]  /*0310*/  UIADD3 UR6, UPT, UPT, UR11, UR5, URZ ;  /* 0x000000050b067290 */ /* 0x000fc8000fffe0ff */
[C---:B------:R-:W-:Y:S01]  /*0320*/  VIADDMNMX R3, R2.reuse, 0x1, RZ, !PT ;  /* 0x0000000102037846 */ /* 0x040fe200078001ff */
[----:B-1----:R-:W-:Y:S01]  /*0330*/  UIADD3 UR7, UP3, UPT, UR6, UR12, URZ ;  /* 0x0000000c06077290 */ /* 0x002fe2000ff7e0ff */
[C---:B------:R-:W-:Y:S02]  /*0340*/  VIADDMNMX R5, R2.reuse, 0x2, RZ, !PT ;  /* 0x0000000202057846 */ /* 0x040fe400078001ff */
[----:B------:R-:W-:Y:S02]  /*0350*/  VIMNMX R4, PT, PT, R3, UR20, PT ;  /* 0x0000001403047c48 */ /* 0x000fe4000bfe0100 */
[----:B------:R-:W-:Y:S02]  /*0360*/  VIMNMX R0, PT, PT, RZ, R2, !PT ;  /* 0x00000002ff007248 */ /* 0x000fe40007fe0100 */
[----:B------:R-:W-:Y:S01]  /*0370*/  VIADDMNMX R3, R2, 0x3, RZ, !PT ;  /* 0x0000000302037846 */ /* 0x000fe200078001ff */
[----:B0-----:R-:W-:Y:S01]  /*0380*/  IMAD R4, R11, UR9, R4 ;  /* 0x000000090b047c24 */ /* 0x001fe2000f8e0204 */
[----:B------:R-:W-:-:S02]  /*0390*/  VIMNMX R6, PT, PT, R5, UR20, PT ;  /* 0x0000001405067c48 */ /* 0x000fc4000bfe0100 */
[----:B------:R-:W-:Y:S01]  /*03a0*/  VIMNMX R0, PT, PT, R0, UR20, PT ;  /* 0x0000001400007c48 */ /* 0x000fe2000bfe0100 */
[----:B------:R-:W-:Y:S01]  /*03b0*/  UIADD3.X UR8, UPT, UPT, URZ, UR13, URZ, UP3, !UPT ;  /* 0x0000000dff087290 */ /* 0x000fe20009ffe4ff */
[----:B------:R-:W-:Y:S01]  /*03c0*/  VIMNMX R10, PT, PT, R3, UR20, PT ;  /* 0x00000014030a7c48 */ /* 0x000fe2000bfe0100 */
[C---:B------:R-:W-:Y:S01]  /*03d0*/  IMAD R3, R11.reuse, UR9, R6 ;  /* 0x000000090b037c24 */ /* 0x040fe2000f8e0206 */
[C---:B---3--:R-:W-:Y:S01]  /*03e0*/  IADD3 R6, P1, PT, R4.reuse, UR22, RZ ;  /* 0x0000001604067c10 */ /* 0x048fe2000ff3e0ff */
[C---:B------:R-:W-:Y:S02]  /*03f0*/  IMAD R0, R11.reuse, UR9, R0 ;  /* 0x000000090b007c24 */ /* 0x040fe4000f8e0200 */
[----:B------:R-:W-:Y:S01]  /*0400*/  IMAD.U32 R5, RZ, RZ, UR8 ;  /* 0x00000008ff057e24 */ /* 0x000fe2000f8e00ff */
[----:B------:R-:W-:Y:S01]  /*0410*/  LEA.HI.X.SX32 R7, R4, UR23, 0x1, P1 ;  /* 0x0000001704077c11 */ /* 0x000fe200088f0eff */
[----:B------:R-:W-:Y:S01]  /*0420*/  IMAD.U32 R4, RZ, RZ, UR7 ;  /* 0x00000007ff047e24 */ /* 0x000fe2000f8e00ff */
[----:B------:R-:W-:Y:S01]  /*0430*/  IADD3 R18, P0, PT, R0, UR22, RZ ;  /* 0x0000001600127c10 */ /* 0x000fe2000ff1e0ff */
[----:B------:R-:W-:-:S03]  /*0440*/  IMAD R10, R11, UR9, R10 ;  /* 0x000000090b0a7c24 */ /* 0x000fc6000f8e020a */
[----:B------:R-:W-:Y:S01]  /*0450*/  LEA.HI.X.SX32 R19, R0, UR23, 0x1, P0 ;  /* 0x0000001700137c11 */ /* 0x000fe200080f0eff */
[----:B------:R-:W3:Y:S01]  /*0460*/  LDG.E.U8 R27, desc[UR18][R4.64+0x1] ;  /* 0x00000112041b7981 */ /* 0x000ee2000c1e1100 */
[C---:B------:R-:W-:Y:S02]  /*0470*/  IADD3 R22, P0, PT, R3.reuse, UR22, RZ ;  /* 0x0000001603167c10 */ /* 0x040fe4000ff1e0ff */
[C---:B------:R-:W-:Y:S01]  /*0480*/  IADD3 R24, P1, PT, R10.reuse, UR22, RZ ;  /* 0x000000160a187c10 */ /* 0x040fe2000ff3e0ff */
[----:B------:R-:W3:Y:S01]  /*0490*/  LDG.E.U8 R29, desc[UR18][R4.64] ;  /* 0x00000012041d7981 */ /* 0x000ee2000c1e1100 */
[----:B------:R-:W-:Y:S02]  /*04a0*/  LEA.HI.X.SX32 R23, R3, UR23, 0x1, P0 ;  /* 0x0000001703177c11 */ /* 0x000fe400080f0eff */
[----:B------:R-:W-:Y:S01]  /*04b0*/  LEA.HI.X.SX32 R25, R10, UR23, 0x1, P1 ;  /* 0x000000170a197c11 */ /* 0x000fe200088f0eff */
[----:B------:R-:W4:Y:S04]  /*04c0*/  LDG.E.U8 R28, desc[UR18][R4.64+0x3] ;  /* 0x00000312041c7981 */ /* 0x000f28000c1e1100 */
[----:B------:R-:W4:Y:S04]  /*04d0*/  LDG.E.U8 R15, desc[UR18][R4.64+0x2] ;  /* 0x00000212040f7981 */ /* 0x000f28000c1e1100 */
[----:B------:R-:W5:Y:S04]  /*04e0*/  LDG.E.U8 R18, desc[UR18][R18.64] ;  /* 0x0000001212127981 */ /* 0x000f68000c1e1100 */
[----:B------:R-:W5:Y:S04]  /*04f0*/  LDG.E.U8 R7, desc[UR18][R6.64] ;  /* 0x0000001206077981 */ /* 0x000f68000c1e1100 */
[----:B------:R-:W5:Y:S04]  /*0500*/  LDG.E.U8 R23, desc[UR18][R22.64] ;  /* 0x0000001216177981 */ /* 0x000f68000c1e1100 */
[----:B------:R-:W5:Y:S04]  /*0510*/  LDG.E.U8 R24, desc[UR18][R24.64] ;  /* 0x0000001218187981 */ /* 0x000f68000c1e1100 */
[----:B------:R-:W5:Y:S04]  /*0520*/  LDG.E.U8 R3, desc[UR18][R4.64+0x7] ;  /* 0x0000071204037981 */ /* 0x000f68000c1e1100 */
[----:B------:R-:W5:Y:S04]  /*0530*/  LDG.E.U8 R0, desc[UR18][R4.64+0x6] ;  /* 0x0000061204007981 */ /* 0x000f68000c1e1100 */
[----:B------:R-:W5:Y:S04]  /*0540*/  LDG.E.U8 R17, desc[UR18][R4.64+0x5] ;  /* 0x0000051204117981 */ /* 0x000f68000c1e1100 */
[----:B------:R0:W5:Y:S02]  /*0550*/  LDG.E.U8 R26, desc[UR18][R4.64+0x4] ;  /* 0x00000412041a7981 */ /* 0x000164000c1e1100 */
[----:B0-----:R-:W-:-:S04]  /*0560*/  VIADDMNMX R4, R2, 0x4, RZ, !PT ;  /* 0x0000000402047846 */ /* 0x001fc800078001ff */
[----:B------:R-:W-:-:S05]  /*0570*/  VIMNMX R4, PT, PT, R4, UR20, PT ;  /* 0x0000001404047c48 */ /* 0x000fca000bfe0100 */
[----:B------:R-:W-:-:S05]  /*0580*/  IMAD R5, R11, UR9, R4 ;  /* 0x000000090b057c24 */ /* 0x000fca000f8e0204 */
[----:B------:R-:W-:-:S04]  /*0590*/  IADD3 R4, P0, PT, R5, UR22, RZ ;  /* 0x0000001605047c10 */ /* 0x000fc8000ff1e0ff */
[----:B------:R-:W-:Y:S01]  /*05a0*/  LEA.HI.X.SX32 R5, R5, UR23, 0x1, P0 ;  /* 0x0000001705057c11 */ /* 0x000fe200080f0eff */
[----:B--2---:R-:W-:-:S04]  /*05b0*/  UIADD3 UR6, UP3, UPT, UR6, UR14, URZ ;  /* 0x0000000e06067290 */ /* 0x004fc8000ff7e0ff */
[----:B------:R-:W-:Y:S02]  /*05c0*/  UIADD3.X UR7, UPT, UPT, URZ, UR15, URZ, UP3, !UPT ;  /* 0x0000000fff077290 */ /* 0x000fe40009ffe4ff */
[----:B------:R-:W-:Y:S01]  /*05d0*/  IMAD.U32 R6, RZ, RZ, UR6 ;  /* 0x00000006ff067e24 */ /* 0x000fe2000f8e00ff */
[----:B---3--:R-:W-:Y:S02]  /*05e0*/  PRMT R29, R29, 0x3340, R27 ;  /* 0x000033401d1d7816 */ /* 0x008fe4000000001b */
[----:B------:R0:W2:Y:S02]  /*05f0*/  LDG.E.U8 R27, desc[UR18][R4.64] ;  /* 0x00000012041b7981 */ /* 0x0000a4000c1e1100 */
[----:B0-----:R-:W-:Y:S02]  /*0600*/  VIADDMNMX R4, R2, 0x5, RZ, !PT ;  /* 0x0000000502047846 */ /* 0x001fe400078001ff */
[----:B----4-:R-:W-:Y:S02]  /*0610*/  PRMT R28, R15, 0x3340, R28 ;  /* 0x000033400f1c7816 */ /* 0x010fe4000000001c */
[----:B------:R-:W-:-:S02]  /*0620*/  VIMNMX R4, PT, PT, R4, UR20, PT ;  /* 0x0000001404047c48 */ /* 0x000fc4000bfe0100 */
[----:B-----5:R-:W-:Y:S01]  /*0630*/  PRMT R18, R18, 0x3340, R7 ;  /* 0x0000334012127816 */ /* 0x020fe20000000007 */
[----:B------:R-:W-:Y:S01]  /*0640*/  IMAD.U32 R7, RZ, RZ, UR7 ;  /* 0x00000007ff077e24 */ /* 0x000fe2000f8e00ff */
[----:B------:R-:W-:Y:S01]  /*0650*/  PRMT R28, R29, 0x5410, R28 ;  /* 0x000054101d1c7816 */ /* 0x000fe2000000001c */
[----:B------:R-:W-:Y:S01]  /*0660*/  IMAD R4, R11, UR9, R4 ;  /* 0x000000090b047c24 */ /* 0x000fe2000f8e0204 */
[----:B------:R-:W-:Y:S02]  /*0670*/  VIADDMNMX R29, R2, 0x6, RZ, !PT ;  /* 0x00000006021d7846 */ /* 0x000fe400078001ff */
[----:B------:R-:W-:Y:S01]  /*0680*/  PRMT R19, R23, 0x3340, R24 ;  /* 0x0000334017137816 */ /* 0x000fe20000000018 */
[----:B------:R-:W3:Y:S01]  /*0690*/  LDG.E.U8 R22, desc[UR18][R6.64+0x3] ;  /* 0x0000031206167981 */ /* 0x000ee2000c1e1100 */
[----:B------:R-:W-:Y:S02]  /*06a0*/  VIMNMX R29, PT, PT, R29, UR20, PT ;  /* 0x000000141d1d7c48 */ /* 0x000fe4000bfe0100 */
[----:B------:R-:W-:Y:S01]  /*06b0*/  PRMT R19, R18, 0x5410, R19 ;  /* 0x0000541012137816 */ /* 0x000fe20000000013 */
[----:B------:R-:W3:Y:S01]  /*06c0*/  LDG.E.U8 R25, desc[UR18][R6.64+0x2] ;  /* 0x0000021206197981 */ /* 0x000ee2000c1e1100 */
[----:B------:R-:W-:-:S03]  /*06d0*/  VIADDMNMX R2, R2, 0x7, RZ, !PT ;  /* 0x0000000702027846 */ /* 0x000fc600078001ff */
[----:B------:R-:W4:Y:S04]  /*06e0*/  LDG.E.U8 R15, desc[UR18][R6.64+0x1] ;  /* 0x00000112060f7981 */ /* 0x000f28000c1e1100 */
[----:B------:R-:W4:Y:S04]  /*06f0*/  LDG.E.U8 R24, desc[UR18][R6.64] ;  /* 0x0000001206187981 */ /* 0x000f28000c1e1100 */
[----:B------:R-:W5:Y:S04]  /*0700*/  LDG.E.U8 R18, desc[UR18][R6.64+0x7] ;  /* 0x0000071206127981 */ /* 0x000f68000c1e1100 */
[----:B------:R-:W5:Y:S04]  /*0710*/  LDG.E.U8 R23, desc[UR18][R6.64+0x6] ;  /* 0x0000061206177981 */ /* 0x000f68000c1e1100 */
[----:B------:R-:W2:Y:S04]  /*0720*/  LDG.E.U8 R10, desc[UR18][R6.64+0x5] ;  /* 0x00000512060a7981 */ /* 0x000ea8000c1e1100 */
[----:B------:R0:W2:Y:S01]  /*0730*/  LDG.E.U8 R21, desc[UR18][R6.64+0x4] ;  /* 0x0000041206157981 */ /* 0x0000a2000c1e1100 */
[----:B------:R-:W-:-:S02]  /*0740*/  VIMNMX R5, PT, PT, R2, UR20, PT ;  /* 0x0000001402057c48 */ /* 0x000fc4000bfe0100 */
[----:B0-----:R-:W-:-:S04]  /*0750*/  IADD3 R6, P0, PT, R4, UR22, RZ ;  /* 0x0000001604067c10 */ /* 0x001fc8000ff1e0ff */
[----:B------:R-:W-:Y:S01]  /*0760*/  LEA.HI.X.SX32 R7, R4, UR23, 0x1, P0 ;  /* 0x0000001704077c11 */ /* 0x000fe200080f0eff */
[C---:B------:R-:W-:Y:S02]  /*0770*/  IMAD R4, R11.reuse, UR9, R29 ;  /* 0x000000090b047c24 */ /* 0x040fe4000f8e021d */
[----:B------:R-:W-:Y:S01]  /*0780*/  IMAD R5, R11, UR9, R5 ;  /* 0x000000090b057c24 */ /* 0x000fe2000f8e0205 */
[----:B------:R-:W-:Y:S01]  /*0790*/  PRMT R0, R0, 0x3340, R3 ;  /* 0x0000334000007816 */ /* 0x000fe20000000003 */
[----:B------:R-:W2:Y:S01]  /*07a0*/  LDG.E.U8 R6, desc[UR18][R6.64] ;  /* 0x0000001206067981 */ /* 0x000ea2000c1e1100 */
[----:B------:R-:W-:-:S04]  /*07b0*/  IADD3 R2, P0, PT, R4, UR22, RZ ;  /* 0x0000001604027c10 */ /* 0x000fc8000ff1e0ff */
[----:B------:R-:W-:Y:S02]  /*07c0*/  LEA.HI.X.SX32 R3, R4, UR23, 0x1, P0 ;  /* 0x0000001704037c11 */ /* 0x000fe400080f0eff */
[----:B------:R-:W-:-:S03]  /*07d0*/  IADD3 R4, P0, PT, R5, UR22, RZ ;  /* 0x0000001605047c10 */ /* 0x000fc6000ff1e0ff */
[----:B------:R-:W2:Y:S01]  /*07e0*/  LDG.E.U8 R2, desc[UR18][R2.64] ;  /* 0x0000001202027981 */ /* 0x000ea2000c1e1100 */
[----:B------:R-:W-:-:S06]  /*07f0*/  LEA.HI.X.SX32 R5, R5, UR23, 0x1, P0 ;  /* 0x0000001705057c11 */ /* 0x000fcc00080f0eff */
[----:B------:R-:W2:Y:S01]  /*0800*/  LDG.E.U8 R5, desc[UR18][R4.64] ;  /* 0x0000001204057981 */ /* 0x000ea2000c1e1100 */
[----:B------:R-:W-:Y:S02]  /*0810*/  ULOP3.LUT UR6, UR17, 0xf8, URZ, 0xc0, !UPT ;  /* 0x000000f811067892 */ /* 0x000fe4000f8ec0ff */
[----:B------:R-:W-:Y:S01]  /*0820*/  UIADD3 UR5, UPT, UPT, UR5, 0x8, URZ ;  /* 0x0000000805057890 */ /* 0x000fe2000fffe0ff */
[----:B------:R-:W-:-:S03]  /*0830*/  PRMT R17, R26, 0x3340, R17 ;  /* 0x000033401a117816 */ /* 0x000fc60000000011 */
[----:B------:R-:W-:Y:S01]  /*0840*/  UISETP.NE.AND UP3, UPT, UR5, UR6, UPT ;  /* 0x000000060500728c */ /* 0x000fe2000bf65270 */
[----:B------:R-:W-:Y:S01]  /*0850*/  PRMT R17, R17, 0x5410, R0 ;  /* 0x0000541011117816 */ /* 0x000fe20000000000 */
[----:B------:R-:W-:Y:S01]  /*0860*/  IDP.4A.U8.S8 R20, R19, R28, R20 ;  /* 0x0000001c13147226 */ /* 0x000fe20000000414 */
[----:B---3--:R-:W-:Y:S02]  /*0870*/  PRMT R22, R25, 0x3340, R22 ;  /* 0x0000334019167816 */ /* 0x008fe40000000016 */
[----:B----4-:R-:W-:-:S04]  /*0880*/  PRMT R15, R24, 0x3340, R15 ;  /* 0x00003340180f7816 */ /* 0x010fc8000000000f */
[----:B------:R-:W-:Y:S02]  /*0890*/  PRMT R15, R15, 0x5410, R22 ;  /* 0x000054100f0f7816 */ /* 0x000fe40000000016 */
[----:B-----5:R-:W-:-:S03]  /*08a0*/  PRMT R18, R23, 0x3340, R18 ;  /* 0x0000334017127816 */ /* 0x020fc60000000012 */
[----:B------:R-:W-:Y:S01]  /*08b0*/  IDP.4A.U8.S8 R15, R19, R15, R16 ;  /* 0x0000000f130f7226 */ /* 0x000fe20000000410 */
[----:B--2---:R-:W-:-:S04]  /*08c0*/  PRMT R21, R21, 0x3340, R10 ;  /* 0x0000334015157816 */ /* 0x004fc8000000000a */
[----:B------:R-:W-:Y:S02]  /*08d0*/  PRMT R18, R21, 0x5410, R18 ;  /* 0x0000541015127816 */ /* 0x000fe40000000012 */
[----:B------:R-:W-:Y:S02]  /*08e0*/  PRMT R27, R27, 0x3340, R6 ;  /* 0x000033401b1b7816 */ /* 0x000fe40000000006 */
[----:B------:R-:W-:-:S04]  /*08f0*/  PRMT R2, R2, 0x3340, R5 ;  /* 0x0000334002027816 */ /* 0x000fc80000000005 */
[----:B------:R-:W-:-:S05]  /*0900*/  PRMT R2, R27, 0x5410, R2 ;  /* 0x000054101b027816 */ /* 0x000fca0000000002 */
[C---:B------:R-:W-:Y:S02]  /*0910*/  IDP.4A.U8.S8 R20, R2.reuse, R17, R20 ;  /* 0x0000001102147226 */ /* 0x040fe40000000414 */
[----:B------:R-:W-:Y:S01]  /*0920*/  IDP.4A.U8.S8 R16, R2, R18, R15 ;  /* 0x0000001202107226 */ /* 0x000fe2000000040f */
[----:B------:R-:W-:Y:S06]  /*0930*/  BRA.U UP3, `(.L_x_2) ;  /* 0xfffffff903707547 */ /* 0x000fec000b83ffff */
[----:B------:R-:W-:-:S05]  /*0940*/  UMOV UR5, UR6 ;  /* 0x0000000600057c82 */ /* 0x000fca0008000000 */
.L_x_1:
[----:B------:R-:W-:-:S09]  /*0950*/  ULOP3.LUT UP3, URZ, UR17, 0x7, URZ, 0xc0, !UPT ;  /* 0x0000000711ff7892 */ /* 0x000fd2000f86c0ff */
[----:B------:R-:W-:Y:S05]  /*0960*/  BRA.U !UP3, `(.L_x_3) ;  /* 0x000000090b447547 */ /* 0x000fea000b800000 */
[----:B------:R-:W-:Y:S01]  /*0970*/  UISETP.NE.AND UP3, UPT, UR21, URZ, UPT ;  /* 0x000000ff1500728c */ /* 0x000fe2000bf65270 */
[----:B------:R-:W-:Y:S10]  /*0980*/  BRA.U !UP1, `(.L_x_4) ;  /* 0x0000000509107547 */ /* 0x000ff4000b800000 */
[----:B------:R-:W0:Y:S01]  /*0990*/  LDCU.64 UR12, c[0x0][0x398] ;  /* 0x00007300ff0c77ac */ /* 0x000e220008000a00 */
[----:B------:R-:W-:Y:S02]  /*09a0*/  UIADD3 UR6, UPT, UPT, UR11, UR5, URZ ;  /* 0x000000050b067290 */ /* 0x000fe4000fffe0ff */
[----:B------:R-:W-:Y:S01]  /*09b0*/  UIADD3 UR7, UP5, UPT, UR11, UR5, URZ ;  /* 0x000000050b077290 */ /* 0x000fe2000ffbe0ff */
[----:B------:R-:W1:Y:S03]  /*09c0*/  LDCU.64 UR14, c[0x0][0x3a0] ;  /* 0x00007400ff0e77ac */ /* 0x000e660008000a00 */
[----:B------:R-:W-:Y:S02]  /*09d0*/  UIADD3.X UR8, UPT, UPT, URZ, URZ, URZ, UP5, !UPT ;  /* 0x000000ffff087290 */ /* 0x000fe4000affe4ff */
[----:B0-----:R-:W-:Y:S02]  /*09e0*/  UIADD3 UR22, UP4, UPT, UR6, UR12, URZ ;  /* 0x0000000c06167290 */ /* 0x001fe4000ff9e0ff */
[----:B------:R-:W-:-:S02]  /*09f0*/  UIADD3 UR9, UP5, UPT, UR7, UR12, URZ ;  /* 0x0000000c07097290 */ /* 0x000fc4000ffbe0ff */
[----:B------:R-:W-:Y:S02]  /*0a00*/  UIADD3.X UR12, UPT, UPT, URZ, UR13, URZ, UP4, !UPT ;  /* 0x0000000dff0c7290 */ /* 0x000fe4000a7fe4ff */
[----:B------:R-:W-:Y:S01]  /*0a10*/  UIADD3.X UR10, UPT, UPT, UR8, UR13, URZ, UP5, !UPT ;  /* 0x0000000d080a7290 */ /* 0x000fe2000affe4ff */
[----:B------:R-:W-:Y:S01]  /*0a20*/  IMAD.U32 R4, RZ, RZ, UR22 ;  /* 0x00000016ff047e24 */ /* 0x000fe2000f8e00ff */
[----:B------:R-:W0:Y:S01]  /*0a30*/  LDCU UR13, c[0x0][0x388] ;  /* 0x00007100ff0d77ac */ /* 0x000e220008000800 */
[----:B------:R-:W-:Y:S02]  /*0a40*/  VIADD R6, R14, UR5 ;  /* 0x000000050e067c36 */ /* 0x000fe40008000000 */
[----:B------:R-:W-:Y:S01]  /*0a50*/  IMAD.U32 R5, RZ, RZ, UR12 ;  /* 0x0000000cff057e24 */ /* 0x000fe2000f8e00ff */
[----:B------:R-:W2:Y:S01]  /*0a60*/  LDCU.64 UR22, c[0x0][0x380] ;  /* 0x00007000ff1677ac */ /* 0x000ea20008000a00 */
[----:B------:R-:W-:Y:S02]  /*0a70*/  IMAD.U32 R2, RZ, RZ, UR9 ;  /* 0x00000009ff027e24 */ /* 0x000fe4000f8e00ff */
[----:B------:R-:W-:Y:S01]  /*0a80*/  IMAD.U32 R3, RZ, RZ, UR10 ;  /* 0x0000000aff037e24 */ /* 0x000fe2000f8e00ff */
[----:B------:R3:W4:Y:S01]  /*0a90*/  LDG.E.U8 R10, desc[UR18][R4.64] ;  /* 0x00000012040a7981 */ /* 0x000722000c1e1100 */
[C---:B------:R-:W-:Y:S01]  /*0aa0*/  VIADDMNMX R7, R6.reuse, 0x2, RZ, !PT ;  /* 0x0000000206077846 */ /* 0x040fe200078001ff */
[----:B-1----:R-:W-:Y:S01]  /*0ab0*/  UIADD3 UR6, UP4, UPT, UR6, UR14, URZ ;  /* 0x0000000e06067290 */ /* 0x002fe2000ff9e0ff */
[C---:B------:R-:W-:Y:S01]  /*0ac0*/  VIADDMNMX R18, R6.reuse, 0x3, RZ, !PT ;  /* 0x0000000306127846 */ /* 0x040fe200078001ff */
[----:B------:R-:W4:Y:S04]  /*0ad0*/  LDG.E.U8 R17, desc[UR18][R2.64+0x3] ;  /* 0x0000031202117981 */ /* 0x000f28000c1e1100 */
[----:B------:R-:W5:Y:S01]  /*0ae0*/  LDG.E.U8 R0, desc[UR18][R2.64+0x2] ;  /* 0x0000021202007981 */ /* 0x000f62000c1e1100 */
[----:B---3--:R-:W-:Y:S01]  /*0af0*/  VIADDMNMX R5, R6, 0x1, RZ, !PT ;  /* 0x0000000106057846 */ /* 0x008fe200078001ff */
[----:B------:R-:W-:Y:S01]  /*0b00*/  UIADD3.X UR12, UPT, UPT, URZ, UR15, URZ, UP4, !UPT ;  /* 0x0000000fff0c7290 */ /* 0x000fe2000a7fe4ff */
[----:B------:R-:W-:Y:S01]  /*0b10*/  VIMNMX R4, PT, PT, RZ, R6, !PT ;  /* 0x00000006ff047248 */ /* 0x000fe20007fe0100 */
[----:B------:R1:W5:Y:S01]  /*0b20*/  LDG.E.U8 R15, desc[UR18][R2.64+0x1] ;  /* 0x00000112020f7981 */ /* 0x000362000c1e1100 */
[----:B------:R-:W-:-:S02]  /*0b30*/  VIMNMX R6, PT, PT, R5, UR20, PT ;  /* 0x0000001405067c48 */ /* 0x000fc4000bfe0100 */
[----:B------:R-:W-:Y:S02]  /*0b40*/  VIMNMX R22, PT, PT, R7, UR20, PT ;  /* 0x0000001407167c48 */ /* 0x000fe4000bfe0100 */
[----:B------:R-:W-:Y:S02]  /*0b50*/  VIMNMX R4, PT, PT, R4, UR20, PT ;  /* 0x0000001404047c48 */ /* 0x000fe4000bfe0100 */
[----:B-1----:R-:W-:Y:S01]  /*0b60*/  VIMNMX R2, PT, PT, R18, UR20, PT ;  /* 0x0000001412027c48 */ /* 0x002fe2000bfe0100 */
[C---:B0-----:R-:W-:Y:S01]  /*0b70*/  IMAD R3, R11.reuse, UR13, R6 ;  /* 0x0000000d0b037c24 */ /* 0x041fe2000f8e0206 */
[----:B------:R-:W-:Y:S01]  /*0b80*/  UIADD3 UR7, UP4, UPT, UR7, UR14, URZ ;  /* 0x0000000e07077290 */ /* 0x000fe2000ff9e0ff */
[C---:B------:R-:W-:Y:S02]  /*0b90*/  IMAD R5, R11.reuse, UR13, R22 ;  /* 0x0000000d0b057c24 */ /* 0x040fe4000f8e0216 */
[----:B------:R-:W-:Y:S01]  /*0ba0*/  IMAD R23, R11, UR13, R2 ;  /* 0x0000000d0b177c24 */ /* 0x000fe2000f8e0202 */
[----:B--2---:R-:W-:Y:S01]  /*0bb0*/  IADD3 R2, P2, PT, R3, UR22, RZ ;  /* 0x0000001603027c10 */ /* 0x004fe2000ff5e0ff */
[----:B------:R-:W-:Y:S01]  /*0bc0*/  IMAD R7, R11, UR13, R4 ;  /* 0x0000000d0b077c24 */ /* 0x000fe2000f8e0204 */
[----:B------:R-:W-:Y:S01]  /*0bd0*/  UIADD3.X UR8, UPT, UPT, UR8, UR15, URZ, UP4, !UPT ;  /* 0x0000000f08087290 */ /* 0x000fe2000a7fe4ff */
[----:B------:R-:W-:-:S02]  /*0be0*/  IADD3 R4, P1, PT, R5, UR22, RZ ;  /* 0x0000001605047c10 */ /* 0x000fc4000ff3e0ff */
[----:B------:R-:W-:Y:S02]  /*0bf0*/  LEA.HI.X.SX32 R3, R3, UR23, 0x1, P2 ;  /* 0x0000001703037c11 */ /* 0x000fe400090f0eff */
[----:B------:R-:W-:Y:S02]  /*0c00*/  IADD3 R22, P2, PT, R23, UR22, RZ ;  /* 0x0000001617167c10 */ /* 0x000fe4000ff5e0ff */
[----:B------:R-:W-:Y:S01]  /*0c10*/  IADD3 R6, P0, PT, R7, UR22, RZ ;  /* 0x0000001607067c10 */ /* 0x000fe2000ff1e0ff */
[----:B------:R-:W-:Y:S01]  /*0c20*/  IMAD.U32 R24, RZ, RZ, UR6 ;  /* 0x00000006ff187e24 */ /* 0x000fe2000f8e00ff */
[----:B------:R-:W-:Y:S01]  /*0c30*/  LEA.HI.X.SX32 R5, R5, UR23, 0x1, P1 ;  /* 0x0000001705057c11 */ /* 0x000fe200088f0eff */
[----:B------:R-:W-:Y:S01]  /*0c40*/  IMAD.U32 R25, RZ, RZ, UR12 ;  /* 0x0000000cff197e24 */ /* 0x000fe2000f8e00ff */
[----:B------:R-:W-:Y:S01]  /*0c50*/  LEA.HI.X.SX32 R23, R23, UR23, 0x1, P2 ;  /* 0x0000001717177c11 */ /* 0x000fe200090f0eff */
[----:B------:R-:W-:Y:S01]  /*0c60*/  IMAD.U32 R18, RZ, RZ, UR7 ;  /* 0x00000007ff127e24 */ /* 0x000fe2000f8e00ff */
[----:B------:R-:W-:Y:S01]  /*0c70*/  LEA.HI.X.SX32 R7, R7, UR23, 0x1, P0 ;  /* 0x0000001707077c11 */ /* 0x000fe200080f0eff */
[----:B------:R-:W-:Y:S01]  /*0c80*/  IMAD.U32 R19, RZ, RZ, UR8 ;  /* 0x00000008ff137e24 */ /* 0x000fe2000f8e00ff */
[----:B------:R-:W2:Y:S04]  /*0c90*/  LDG.E.U8 R24, desc[UR18][R24.64] ;  /* 0x0000001218187981 */ /* 0x000ea8000c1e1100 */
[----:B------:R-:W3:Y:S04]  /*0ca0*/  LDG.E.U8 R21, desc[UR18][R18.64+0x2] ;  /* 0x0000021212157981 */ /* 0x000ee8000c1e1100 */
[----:B------:R-:W3:Y:S04]  /*0cb0*/  LDG.E.U8 R26, desc[UR18][R18.64+0x1] ;  /* 0x00000112121a7981 */ /* 0x000ee8000c1e1100 */
[----:B------:R-:W2:Y:S04]  /*0cc0*/  LDG.E.U8 R25, desc[UR18][R18.64+0x3] ;  /* 0x0000031212197981 */ /* 0x000ea8000c1e1100 */
[----:B------:R-:W2:Y:S04]  /*0cd0*/  LDG.E.U8 R2, desc[UR18][R2.64] ;  /* 0x0000001202027981 */ /* 0x000ea8000c1e1100 */
[----:B------:R-:W2:Y:S04]  /*0ce0*/  LDG.E.U8 R5, desc[UR18][R4.64] ;  /* 0x0000001204057981 */ /* 0x000ea8000c1e1100 */
[----:B------:R-:W2:Y:S04]  /*0cf0*/  LDG.E.U8 R6, desc[UR18][R6.64] ;  /* 0x0000001206067981 */ /* 0x000ea8000c1e1100 */
[----:B------:R-:W2:Y:S01]  /*0d00*/  LDG.E.U8 R23, desc[UR18][R22.64] ;  /* 0x0000001216177981 */ /* 0x000ea2000c1e1100 */
[----:B------:R-:W-:Y:S01]  /*0d10*/  UIADD3 UR5, UPT, UPT, UR5, 0x4, URZ ;  /* 0x0000000405057890 */ /* 0x000fe2000fffe0ff */
[----:B----4-:R-:W-:-:S02]  /*0d20*/  PRMT R10, R17, 0x3340, R10 ;  /* 0x00003340110a7816 */ /* 0x010fc4000000000a */
[----:B-----5:R-:W-:-:S04]  /*0d30*/  PRMT R17, R15, 0x3340, R0 ;  /* 0x000033400f117816 */ /* 0x020fc80000000000 */
[----:B------:R-:W-:Y:S02]  /*0d40*/  PRMT R10, R17, 0x5410, R10 ;  /* 0x00005410110a7816 */ /* 0x000fe4000000000a */
[----:B---3--:R-:W-:Y:S02]  /*0d50*/  PRMT R21, R26, 0x3340, R21 ;  /* 0x000033401a157816 */ /* 0x008fe40000000015 */
[----:B--2---:R-:W-:-:S04]  /*0d60*/  PRMT R24, R25, 0x3340, R24 ;  /* 0x0000334019187816 */ /* 0x004fc80000000018 */
[----:B------:R-:W-:Y:S02]  /*0d70*/  PRMT R21, R21, 0x5410, R24 ;  /* 0x0000541015157816 */ /* 0x000fe40000000018 */
[----:B------:R-:W-:Y:S02]  /*0d80*/  PRMT R15, R2, 0x3340, R5 ;  /* 0x00003340020f7816 */ /* 0x000fe40000000005 */
[----:B------:R-:W-:-:S04]  /*0d90*/  PRMT R0, R23, 0x3340, R6 ;  /* 0x0000334017007816 */ /* 0x000fc80000000006 */
[----:B------:R-:W-:-:S05]  /*0da0*/  PRMT R15, R15, 0x5410, R0 ;  /* 0x000054100f0f7816 */ /* 0x000fca0000000000 */
[C---:B------:R-:W-:Y:S02]  /*0db0*/  IDP.4A.U8.S8 R20, R15.reuse, R10, R20 ;  /* 0x0000000a0f147226 */ /* 0x040fe40000000414 */
[----:B------:R-:W-:-:S07]  /*0dc0*/  IDP.4A.U8.S8 R16, R15, R21, R16 ;  /* 0x000000150f107226 */ /* 0x000fce0000000410 */
.L_x_4:
[----:B------:R-:W-:Y:S05]  /*0dd0*/  BRA.U !UP3, `(.L_x_3) ;  /* 0x000000050b287547 */ /* 0x000fea000b800000 */
[----:B------:R-:W-:-:S09]  /*0de0*/  UISETP.NE.AND UP3, UPT, UR21, 0x1, UPT ;  /* 0x000000011500788c */ /* 0x000fd2000bf65270 */
[----:B------:R-:W-:Y:S05]  /*0df0*/  BRA.U !UP3, `(.L_x_5) ;  /* 0x000000010bc07547 */ /* 0x000fea000b800000 */
[----:B------:R-:W0:Y:S01]  /*0e00*/  LDCU.64 UR8, c[0x0][0x398] ;  /* 0x00007300ff0877ac */ /* 0x000e220008000a00 */
[----:B------:R-:W-:Y:S01]  /*0e10*/  UIADD3 UR6, UPT, UPT, UR11, UR5, URZ ;  /* 0x000000050b067290 */ /* 0x000fe2000fffe0ff */
[----:B------:R-:W1:Y:S01]  /*0e20*/  LDCU.64 UR12, c[0x0][0x3a0] ;  /* 0x00007400ff0c77ac */ /* 0x000e620008000a00 */
[----:B------:R-:W-:Y:S02]  /*0e30*/  UIADD3 UR7, UP4, UPT, UR11, UR5, URZ ;  /* 0x000000050b077290 */ /* 0x000fe4000ff9e0ff */
[----:B------:R-:W-:Y:S01]  /*0e40*/  VIADD R4, R14, UR5 ;  /* 0x000000050e047c36 */ /* 0x000fe20008000000 */
[----:B------:R-:W2:Y:S01]  /*0e50*/  LDCU.64 UR22, c[0x0][0x380] ;  /* 0x00007000ff1677ac */ /* 0x000ea20008000a00 */
[----:B------:R-:W-:Y:S02]  /*0e60*/  UIADD3.X UR10, UPT, UPT, URZ, URZ, URZ, UP4, !UPT ;  /* 0x000000ffff0a7290 */ /* 0x000fe4000a7fe4ff */
[----:B0-----:R-:W-:Y:S02]  /*0e70*/  UIADD3 UR14, UP3, UPT, UR6, UR8, URZ ;  /* 0x00000008060e7290 */ /* 0x001fe4000ff7e0ff */
[----:B------:R-:W-:Y:S01]  /*0e80*/  UIADD3 UR8, UP4, UPT, UR7, UR8, URZ ;  /* 0x0000000807087290 */ /* 0x000fe2000ff9e0ff */
[----:B------:R-:W-:Y:S01]  /*0e90*/  VIADDMNMX R6, R4, 0x1, RZ, !PT ;  /* 0x0000000104067846 */ /* 0x000fe200078001ff */
[----:B------:R-:W-:-:S02]  /*0ea0*/  UIADD3.X UR15, UPT, UPT, URZ, UR9, URZ, UP3, !UPT ;  /* 0x00000009ff0f7290 */ /* 0x000fc40009ffe4ff */
[----:B------:R-:W-:Y:S01]  /*0eb0*/  IMAD.U32 R2, RZ, RZ, UR14 ;  /* 0x0000000eff027e24 */ /* 0x000fe2000f8e00ff */
[----:B------:R-:W-:Y:S01]  /*0ec0*/  VIMNMX R5, PT, PT, RZ, R4, !PT ;  /* 0x00000004ff057248 */ /* 0x000fe20007fe0100 */
[----:B------:R-:W-:Y:S01]  /*0ed0*/  UIADD3.X UR9, UPT, UPT, UR10, UR9, URZ, UP4, !UPT ;  /* 0x000000090a097290 */ /* 0x000fe2000a7fe4ff */
[----:B------:R-:W-:Y:S01]  /*0ee0*/  VIMNMX R6, PT, PT, R6, UR20, PT ;  /* 0x0000001406067c48 */ /* 0x000fe2000bfe0100 */
[----:B-1----:R-:W-:Y:S01]  /*0ef0*/  UIADD3 UR6, UP3, UPT, UR6, UR12, URZ ;  /* 0x0000000c06067290 */ /* 0x002fe2000ff7e0ff */
[----:B------:R-:W-:Y:S01]  /*0f00*/  IMAD.U32 R3, RZ, RZ, UR15 ;  /* 0x0000000fff037e24 */ /* 0x000fe2000f8e00ff */
[----:B------:R-:W0:Y:S01]  /*0f10*/  LDCU UR14, c[0x0][0x388] ;  /* 0x00007100ff0e77ac */ /* 0x000e220008000800 */
[----:B------:R-:W-:Y:S01]  /*0f20*/  VIMNMX R4, PT, PT, R5, UR20, PT ;  /* 0x0000001405047c48 */ /* 0x000fe2000bfe0100 */
[----:B------:R-:W-:Y:S01]  /*0f30*/  UIADD3 UR7, UP4, UPT, UR7, UR12, URZ ;  /* 0x0000000c07077290 */ /* 0x000fe2000ff9e0ff */
[----:B------:R-:W-:Y:S01]  /*0f40*/  IMAD.U32 R18, RZ, RZ, UR8 ;  /* 0x00000008ff127e24 */ /* 0x000fe2000f8e00ff */
[----:B------:R-:W-:Y:S01]  /*0f50*/  UIADD3.X UR8, UPT, UPT, URZ, UR13, URZ, UP3, !UPT ;  /* 0x0000000dff087290 */ /* 0x000fe20009ffe4ff */
[----:B------:R-:W-:Y:S01]  /*0f60*/  IMAD.U32 R19, RZ, RZ, UR9 ;  /* 0x00000009ff137e24 */ /* 0x000fe2000f8e00ff */
[----:B------:R-:W-:Y:S01]  /*0f70*/  UIADD3.X UR10, UPT, UPT, UR10, UR13, URZ, UP4, !UPT ;  /* 0x0000000d0a0a7290 */ /* 0x000fe2000a7fe4ff */
[----:B------:R1:W3:Y:S04]  /*0f80*/  LDG.E.U8 R0, desc[UR18][R2.64] ;  /* 0x0000001202007981 */ /* 0x0002e8000c1e1100 */
[----:B------:R2:W3:Y:S01]  /*0f90*/  LDG.E.U8 R15, desc[UR18][R18.64+0x1] ;  /* 0x00000112120f7981 */ /* 0x0004e2000c1e1100 */
[----:B------:R-:W-:-:S02]  /*0fa0*/  IMAD.U32 R5, RZ, RZ, UR10 ;  /* 0x0000000aff057e24 */ /* 0x000fc4000f8e00ff */
[C---:B0-----:R-:W-:Y:S02]  /*0fb0*/  IMAD R10, R11.reuse, UR14, R6 ;  /* 0x0000000e0b0a7c24 */ /* 0x041fe4000f8e0206 */
[----:B------:R-:W-:Y:S02]  /*0fc0*/  IMAD R7, R11, UR14, R4 ;  /* 0x0000000e0b077c24 */ /* 0x000fe4000f8e0204 */
[----:B-1----:R-:W-:Y:S01]  /*0fd0*/  IMAD.U32 R2, RZ, RZ, UR6 ;  /* 0x00000006ff027e24 */ /* 0x002fe2000f8e00ff */
[C---:B--2---:R-:W-:Y:S01]  /*0fe0*/  IADD3 R18, P1, PT, R10.reuse, UR22, RZ ;  /* 0x000000160a127c10 */ /* 0x044fe2000ff3e0ff */
[----:B------:R-:W-:Y:S01]  /*0ff0*/  IMAD.U32 R3, RZ, RZ, UR8 ;  /* 0x00000008ff037e24 */ /* 0x000fe2000f8e00ff */
[C---:B------:R-:W-:Y:S01]  /*1000*/  IADD3 R6, P0, PT, R7.reuse, UR22, RZ ;  /* 0x0000001607067c10 */ /* 0x040fe2000ff1e0ff */
[----:B------:R-:W-:Y:S01]  /*1010*/  IMAD.U32 R4, RZ, RZ, UR7 ;  /* 0x00000007ff047e24 */ /* 0x000fe2000f8e00ff */
[----:B------:R-:W-:Y:S02]  /*1020*/  LEA.HI.X.SX32 R19, R10, UR23, 0x1, P1 ;  /* 0x000000170a137c11 */ /* 0x000fe400088f0eff */
[----:B------:R-:W-:Y:S01]  /*1030*/  LEA.HI.X.SX32 R7, R7, UR23, 0x1, P0 ;  /* 0x0000001707077c11 */ /* 0x000fe200080f0eff */
[----:B------:R-:W2:Y:S04]  /*1040*/  LDG.E.U8 R2, desc[UR18][R2.64] ;  /* 0x0000001202027981 */ /* 0x000ea8000c1e1100 */
[----:B------:R-:W2:Y:S04]  /*1050*/  LDG.E.U8 R5, desc[UR18][R4.64+0x1] ;  /* 0x0000011204057981 */ /* 0x000ea8000c1e1100 */
[----:B------:R-:W4:Y:S04]  /*1060*/  LDG.E.U8 R6, desc[UR18][R6.64] ;  /* 0x0000001206067981 */ /* 0x000f28000c1e1100 */
[----:B------:R-:W4:Y:S01]  /*1070*/  LDG.E.U8 R19, desc[UR18][R18.64] ;  /* 0x0000001212137981 */ /* 0x000f22000c1e1100 */
[----:B------:R-:W-:Y:S01]  /*1080*/  UIADD3 UR5, UPT, UPT, UR5, 0x2, URZ ;  /* 0x0000000205057890 */ /* 0x000fe2000fffe0ff */
[----:B---3--:R-:W-:-:S04]  /*1090*/  PRMT R15, R15, 0x3340, R0 ;  /* 0x000033400f0f7816 */ /* 0x008fc80000000000 */
[----:B------:R-:W-:Y:S02]  /*10a0*/  PRMT R15, R15, 0x5410, R12 ;  /* 0x000054100f0f7816 */ /* 0x000fe4000000000c */
[----:B--2---:R-:W-:-:S04]  /*10b0*/  PRMT R17, R5, 0x3340, R2 ;  /* 0x0000334005117816 */ /* 0x004fc80000000002 */
[----:B------:R-:W-:Y:S02]  /*10c0*/  PRMT R17, R17, 0x5410, R12 ;  /* 0x0000541011117816 */ /* 0x000fe4000000000c */
[----:B----4-:R-:W-:-:S05]  /*10d0*/  PRMT R3, R19, 0x5410, R6 ;  /* 0x0000541013037816 */ /* 0x010fca0000000006 */
[C---:B------:R-:W-:Y:S02]  /*10e0*/  IDP.2A.LO.U16.S8 R20, R3.reuse, R15, R20 ;  /* 0x0000000f03147226 */ /* 0x040fe40000001414 */
[----:B------:R-:W-:-:S07]  /*10f0*/  IDP.2A.LO.U16.S8 R16, R3, R17, R16 ;  /* 0x0000001103107226 */ /* 0x000fce0000001410 */
.L_x_5:
[----:B------:R-:W-:Y:S05]  /*1100*/  BRA.U UP0, `(.L_x_3) ;  /* 0x00000001005c7547 */ /* 0x000fea000b800000 */
[----:B------:R-:W0:Y:S01]  /*1110*/  LDCU.64 UR8, c[0x0][0x398] ;  /* 0x00007300ff0877ac */ /* 0x000e220008000a00 */
[----:B------:R-:W-:Y:S01]  /*1120*/  VIADDMNMX R0, R14, UR5, RZ, !PT ;  /* 0x000000050e007c46 */ /* 0x000fe2000f8001ff */
[----:B------:R-:W1:Y:S03]  /*1130*/  LDCU.64 UR12, c[0x0][0x3a0] ;  /* 0x00007400ff0c77ac */ /* 0x000e660008000a00 */
[----:B------:R-:W-:Y:S01]  /*1140*/  VIMNMX R0, PT, PT, R0, UR20, PT ;  /* 0x0000001400007c48 */ /* 0x000fe2000bfe0100 */
[----:B------:R-:W2:Y:S01]  /*1150*/  LDCU UR10, c[0x0][0x388] ;  /* 0x00007100ff0a77ac */ /* 0x000ea20008000800 */
[----:B------:R-:W3:Y:S01]  /*1160*/  LDCU.64 UR14, c[0x0][0x380] ;  /* 0x00007000ff0e77ac */ /* 0x000ee20008000a00 */
[----:B------:R-:W-:-:S04]  /*1170*/  UIADD3 UR6, UPT, UPT, UR11, UR5, URZ ;  /* 0x000000050b067290 */ /* 0x000fc8000fffe0ff */
[----:B0-----:R-:W-:Y:S02]  /*1180*/  UIADD3 UR7, UP3, UPT, UR6, UR8, URZ ;  /* 0x0000000806077290 */ /* 0x001fe4000ff7e0ff */
[----:B-1----:R-:W-:Y:S02]  /*1190*/  UIADD3 UR6, UP4, UPT, UR6, UR12, URZ ;  /* 0x0000000c06067290 */ /* 0x002fe4000ff9e0ff */
[----:B------:R-:W-:Y:S01]  /*11a0*/  UIADD3.X UR8, UPT, UPT, URZ, UR9, URZ, UP3, !UPT ;  /* 0x00000009ff087290 */ /* 0x000fe20009ffe4ff */
[----:B--2---:R-:W-:Y:S01]  /*11b0*/  IMAD R0, R11, UR10, R0 ;  /* 0x0000000a0b007c24 */ /* 0x004fe2000f8e0200 */
[----:B------:R-:W-:Y:S01]  /*11c0*/  UIADD3.X UR5, UPT, UPT, URZ, UR13, URZ, UP4, !UPT ;  /* 0x0000000dff057290 */ /* 0x000fe2000a7fe4ff */
[----:B------:R-:W-:-:S03]  /*11d0*/  IMAD.U32 R2, RZ, RZ, UR7 ;  /* 0x00000007ff027e24 */ /* 0x000fc6000f8e00ff */
[----:B------:R-:W-:Y:S01]  /*11e0*/  IMAD.U32 R3, RZ, RZ, UR8 ;  /* 0x00000008ff037e24 */ /* 0x000fe2000f8e00ff */
[C---:B---3--:R-:W-:Y:S01]  /*11f0*/  IADD3 R6, P0, PT, R0.reuse, UR14, RZ ;  /* 0x0000000e00067c10 */ /* 0x048fe2000ff1e0ff */
[----:B------:R-:W-:Y:S02]  /*1200*/  IMAD.U32 R4, RZ, RZ, UR6 ;  /* 0x00000006ff047e24 */ /* 0x000fe4000f8e00ff */
[----:B------:R-:W-:Y:S01]  /*1210*/  IMAD.U32 R5, RZ, RZ, UR5 ;  /* 0x00000005ff057e24 */ /* 0x000fe2000f8e00ff */
[----:B------:R-:W-:Y:S01]  /*1220*/  LEA.HI.X.SX32 R7, R0, UR15, 0x1, P0 ;  /* 0x0000000f00077c11 */ /* 0x000fe200080f0eff */
[----:B------:R-:W2:Y:S04]  /*1230*/  LDG.E.S8 R3, desc[UR18][R2.64] ;  /* 0x0000001202037981 */ /* 0x000ea8000c1e1300 */
[----:B------:R-:W2:Y:S04]  /*1240*/  LDG.E.U8 R6, desc[UR18][R6.64] ;  /* 0x0000001206067981 */ /* 0x000ea8000c1e1100 */
[----:B------:R-:W3:Y:S01]  /*1250*/  LDG.E.S8 R5, desc[UR18][R4.64] ;  /* 0x0000001204057981 */ /* 0x000ee2000c1e1300 */
[----:B--2---:R-:W-:-:S02]  /*1260*/  IMAD R20, R3, R6, R20 ;  /* 0x0000000603147224 */ /* 0x004fc400078e0214 */
[----:B---3--:R-:W-:-:S07]  /*1270*/  IMAD R16, R5, R6, R16 ;  /* 0x0000000605107224 */ /* 0x008fce00078e0210 */
.L_x_3:
[----:B------:R-:W-:Y:S05]  /*1280*/  BRA.U UP2, `(.L_x_6) ;  /* 0xffffffed02e47547 */ /* 0x000fea000b83ffff */
.L_x_0:
[----:B------:R-:W0:Y:S01]  /*1290*/  LDCU UR6, c[0x0][0x388] ;  /* 0x00007100ff0677ac */ /* 0x000e220008000800 */
[----:B------:R-:W-:Y:S02]  /*12a0*/  IABS R5, R16 ;  /* 0x0000001000057213 */ /* 0x000fe40000000000 */
[----:B------:R-:W-:Y:S01]  /*12b0*/  IABS R0, R20 ;  /* 0x0000001400007213 */ /* 0x000fe20000000000 */
[----:B------:R-:W1:Y:S04]  /*12c0*/  LDCU.64 UR4, c[0x0][0x390] ;  /* 0x00007200ff0477ac */ /* 0x000e680008000a00 */
[----:B------:R-:W-:Y:S02]  /*12d0*/  IMAD.IADD R5, R5, 0x1, R0 ;  /* 0x0000000105057824 */ /* 0x000fe400078e0200 */
[----:B0-----:R-:W-:-:S05]  /*12e0*/  IMAD R8, R8, UR6, R9 ;  /* 0x0000000608087c24 */ /* 0x001fca000f8e0209 */
[----:B-1----:R-:W-:-:S04]  /*12f0*/  IADD3 R2, P0, PT, R8, UR4, RZ ;  /* 0x0000000408027c10 */ /* 0x002fc8000ff1e0ff */
[----:B------:R-:W-:-:S05]  /*1300*/  LEA.HI.X.SX32 R3, R8, UR5, 0x1, P0 ;  /* 0x0000000508037c11 */ /* 0x000fca00080f0eff */
[----:B------:R-:W-:Y:S01]  /*1310*/  STG.E.U8 desc[UR18][R2.64], R5 ;  /* 0x0000000502007986 */ /* 0x000fe2000c101112 */
[----:B------:R-:W-:Y:S05]  /*1320*/  EXIT ;  /* 0x000000000000794d */ /* 0x000fea0003800000 */
.L_x_7:
[----:B------:R-:W-:-:S00]  /*1330*/  BRA `(.L_x_7) ;  /* 0xfffffffc00fc7947 */ /* 0x000fc0000383ffff */
[----:B------:R-:W-:-:S00]  /*1340*/  NOP ;  /* 0x0000000000007918 */ /* 0x000fc00000000000 */
        /* <DEDUP_REMOVED lines=11> */
.L_x_9:


//--------------------- .text._Z21convertRgb2GrayKernelP6uchar3iiPh --------------------------
	.section	.text._Z21convertRgb2GrayKernelP6uchar3iiPh,"ax",@progbits
	.align	128
        .global         _Z21convertRgb2GrayKernelP6uchar3iiPh
        .type           _Z21convertRgb2GrayKernelP6uchar3iiPh,@function
        .size           _Z21convertRgb2GrayKernelP6uchar3iiPh,(.L_x_10 - _Z21convertRgb2GrayKernelP6uchar3iiPh)
        .other          _Z21convertRgb2GrayKernelP6uchar3iiPh,@"STO_CUDA_ENTRY STV_DEFAULT"
_Z21convertRgb2GrayKernelP6uchar3iiPh:
.text._Z21convertRgb2GrayKernelP6uchar3iiPh:
        /* <DEDUP_REMOVED lines=13> */
[----:B------:R-:W0:Y:S01]  /*00d0*/  LDC.64 R2, c[0x0][0x380] ;  /* 0x0000e000ff027b82 */ /* 0x000e220000000a00 */
[----:B------:R-:W1:Y:S01]  /*00e0*/  LDCU.64 UR4, c[0x0][0x358] ;  /* 0x00006b00ff0477ac */ /* 0x000e620008000a00 */
[----:B------:R-:W-:Y:S01]  /*00f0*/  IMAD R5, R0, UR6, R5 ;  /* 0x0000000600057c24 */ /* 0x000fe2000f8e0205 */
[----:B------:R-:W2:Y:S03]  /*0100*/  LDCU.64 UR8, c[0x0][0x390] ;  /* 0x00007200ff0877ac */ /* 0x000ea60008000a00 */
[----:B0-----:R-:W-:-:S05]  /*0110*/  IMAD.WIDE R2, R5, 0x3, R2 ;  /* 0x0000000305027825 */ /* 0x001fca00078e0202 */
[----:B-1----:R-:W3:Y:S04]  /*0120*/  LDG.E.U8 R4, desc[UR4][R2.64+0x1] ;  /* 0x0000010402047981 */ /* 0x002ee8000c1e1100 */
[----:B------:R-:W4:Y:S04]  /*0130*/  LDG.E.U8 R0, desc[UR4][R2.64] ;  /* 0x0000000402007981 */ /* 0x000f28000c1e1100 */
[----:B------:R-:W5:Y:S01]  /*0140*/  LDG.E.U8 R6, desc[UR4][R2.64+0x2] ;  /* 0x0000020402067981 */ /* 0x000f62000c1e1100 */
[----:B---3--:R-:W-:Y:S02]  /*0150*/  I2FP.F32.U32 R4, R4 ;  /* 0x0000000400047245 */ /* 0x008fe40000201000 */
[----:B----4-:R-:W-:-:S03]  /*0160*/  I2FP.F32.U32 R0, R0 ;  /* 0x0000000000007245 */ /* 0x010fc60000201000 */
[----:B------:R-:W-:Y:S01]  /*0170*/  FMUL R7, R4, 0.58700001239776611328 ;  /* 0x3f1645a204077820 */ /* 0x000fe20000400000 */
[C---:B--2---:R-:W-:Y:S02]  /*0180*/  IADD3 R4, P0, PT, R5.reuse, UR8, RZ ;  /* 0x0000000805047c10 */ /* 0x044fe4000ff1e0ff */
[----:B-----5:R-:W-:Y:S01]  /*0190*/  I2FP.F32.U32 R9, R6 ;  /* 0x0000000600097245 */ /* 0x020fe20000201000 */
[----:B------:R-:W-:Y:S01]  /*01a0*/  FFMA R0, R0, 0.29899999499320983887, R7 ;  /* 0x3e99168700007823 */ /* 0x000fe20000000007 */
[----:B------:R-:W-:-:S03]  /*01b0*/  LEA.HI.X.SX32 R5, R5, UR9, 0x1, P0 ;  /* 0x0000000905057c11 */ /* 0x000fc600080f0eff */
[----:B------:R-:W-:-:S04]  /*01c0*/  FFMA R0, R9, 0.11400000005960464478, R0 ;  /* 0x3de978d509007823 */ /* 0x000fc80000000000 */
[----:B------:R-:W0:Y:S02]  /*01d0*/  F2I.U32.TRUNC.NTZ R7, R0 ;  /* 0x0000000000077305 */ /* 0x000e24000020f000 */
[----:B0-----:R-:W-:Y:S01]  /*01e0*/  STG.E.U8 desc[UR4][R4.64], R7 ;  /* 0x0000000704007986 */ /* 0x001fe2000c101104 */
[----:B------:R-:W-:Y:S05]  /*01f0*/  EXIT ;  /* 0x000000000000794d */ /* 0x000fea0003800000 */
.L_x_8:
        /* <DEDUP_REMOVED lines=16> */
.L_x_10:


//--------------------- .nv.shared.reserved.0     --------------------------
	.section	.nv.shared.reserved.0,"aw",@nobits
	.weak		__nv_reservedSMEM_offset_0_alias
	.size		__nv_reservedSMEM_offset_0_alias, 0, 64
	.other		__nv_reservedSMEM_offset_0_alias,@"STO_CUDA_RESERVED_SHARED STV_DEFAULT"
__nv_reservedSMEM_offset_0_alias:
	.zero		0
	.zero		64


//--------------------- .nv.constant0._Z23convertGray2SobelKernelPhiiS_PaS0_h --------------------------
	.section	.nv.constant0._Z23convertGray2SobelKernelPhiiS_PaS0_h,"a",@progbits
	.sectionflags	@""
	.align	4
.nv.constant0._Z23convertGray2SobelKernelPhiiS_PaS0_h:
	.zero		937


//--------------------- .nv.constant0._Z21convertRgb2GrayKernelP6uchar3iiPh --------------------------
	.section	.nv.constant0._Z21convertRgb2GrayKernelP6uchar3iiPh,"a",@progbits
	.sectionflags	@""
	.align	4
.nv.constant0._Z21convertRgb2GrayKernelP6uchar3iiPh:
	.zero		920


//--------------------- SYMBOLS --------------------------

	.type		.nv.reservedSmem.offset0,@object
	.size		.nv.reservedSmem.offset0,0x4
